// auto-generated by cutlass_sweep.fmha — config: {"arch": "sm_90", "direction": "fwd", "dtype": "bf16", "head_dim": 64, "mask": "none", "schedule": "cooperative", "tile_kv": 256, "tile_q": 128}
#include "cutlass/cutlass.h"
#include "cute/tensor.hpp"
#include "cutlass/device_kernel.h"
#include "cutlass/kernel_hardware_info.h"
#include "88_hopper_fmha/collective/fmha_fusion.hpp"
#include "88_hopper_fmha/kernel/fmha_kernel_builder.hpp"

using namespace cute;
using Element = cutlass::bfloat16_t;
using TileShape = Shape<_128, _256, _64>;
using StrideQ = cute::tuple<int, _1, cute::tuple<int, int>>;
using StrideK = cute::tuple<int, _1, cute::tuple<int, int>>;
using StrideV = cute::tuple<int, cute::_1, cute::tuple<int, int>>;

using Kernel = typename cutlass::fmha::kernel::FmhaBuilder<
    Element, float, float,
    TileShape, StrideQ, StrideK, StrideV,
    cutlass::fmha::collective::DefaultFusion,
    cutlass::gemm::KernelTmaWarpSpecializedCooperative
  >::Kernel;

auto* _anchor = &cutlass::device_kernel<Kernel>;


// ===== COMPILED SASS (sm_90a) =====

	.target	sm_90a

	.elftype	@"ET_EXEC"


//--------------------- .note.nv.tkinfo           --------------------------
	.section	.note.nv.tkinfo,"",@"SHT_NOTE"
	.sectionflags	@"SHF_NOTE_NV_TKINFO"
	.tkinfo
        /*0018*/ 	.word	0x00000002
        /*0030*/ 	.string	""
        /*0030*/ 	.string	"ptxas"
        /*0030*/ 	.string	"Cuda compilation tools, release 13.0, V13.0.88"
        /*0030*/ 	.string	"Build cuda_13.0.r13.0/compiler.36424714_0"
        /*0030*/ 	.string	"-arch sm_90a -m 64 "



//--------------------- .note.nv.cuinfo           --------------------------
	.section	.note.nv.cuinfo,"",@"SHT_NOTE"
	.sectionflags	@"SHF_NOTE_NV_CUINFO"
        /*0018*/ 	.short	0x0002
        /*001a*/ 	.short	0x005a
        /*001c*/ 	.short	0x0082
	.zero		2


//--------------------- .nv.info                  --------------------------
	.section	.nv.info,"",@"SHT_CUDA_INFO"
	.align	4


	//----- nvinfo : EIATTR_REGCOUNT
	.align		4
        /*0000*/ 	.byte	0x04, 0x2f
        /*0002*/ 	.short	(.L_15 - .L_14)
	.align		4
.L_14:
        /*0004*/ 	.word	index@(_ZN7cutlass13device_kernelINS_4fmha6kernel28FmhaKernelTmaWarpSpecializedINS1_10collective30FmhaMainloopTmaWarpSpecializedINS_10bfloat16_tEffN4cute5tupleIJNS7_1CILi128EEENS9_ILi256EEENS9_ILi64EEEEEENS8_IJiNS9_ILi1EEENS8_IJiiEEEEEESG_SG_NS4_13DefaultFusionEJEEENS4_15FmhaFwdEpilogueIS6_fNS8_IJSC_SC_SB_EEEEENS2_23IndividualTileSchedulerEJEEEEEvNT_6ParamsE)
        /*0008*/ 	.word	0x000000a8


	//----- nvinfo : EIATTR_FRAME_SIZE
	.align		4
.L_15:
        /*000c*/ 	.byte	0x04, 0x11
        /*000e*/ 	.short	(.L_17 - .L_16)
	.align		4
.L_16:
        /*0010*/ 	.word	index@($__internal_0_$__cuda_sm20_rcp_rn_f32_slowpath)
        /*0014*/ 	.word	0x00000000


	//----- nvinfo : EIATTR_FRAME_SIZE
	.align		4
.L_17:
        /*0018*/ 	.byte	0x04, 0x11
        /*001a*/ 	.short	(.L_19 - .L_18)
	.align		4
.L_18:
        /*001c*/ 	.word	index@(_ZN7cutlass13device_kernelINS_4fmha6kernel28FmhaKernelTmaWarpSpecializedINS1_10collective30FmhaMainloopTmaWarpSpecializedINS_10bfloat16_tEffN4cute5tupleIJNS7_1CILi128EEENS9_ILi256EEENS9_ILi64EEEEEENS8_IJiNS9_ILi1EEENS8_IJiiEEEEEESG_SG_NS4_13DefaultFusionEJEEENS4_15FmhaFwdEpilogueIS6_fNS8_IJSC_SC_SB_EEEEENS2_23IndividualTileSchedulerEJEEEEEvNT_6ParamsE)
        /*0020*/ 	.word	0x00000000


	//----- nvinfo : EIATTR_MIN_STACK_SIZE
	.align		4
.L_19:
        /*0024*/ 	.byte	0x04, 0x12
        /*0026*/ 	.short	(.L_21 - .L_20)
	.align		4
.L_20:
        /*0028*/ 	.word	index@(_ZN7cutlass13device_kernelINS_4fmha6kernel28FmhaKernelTmaWarpSpecializedINS1_10collective30FmhaMainloopTmaWarpSpecializedINS_10bfloat16_tEffN4cute5tupleIJNS7_1CILi128EEENS9_ILi256EEENS9_ILi64EEEEEENS8_IJiNS9_ILi1EEENS8_IJiiEEEEEESG_SG_NS4_13DefaultFusionEJEEENS4_15FmhaFwdEpilogueIS6_fNS8_IJSC_SC_SB_EEEEENS2_23IndividualTileSchedulerEJEEEEEvNT_6ParamsE)
        /*002c*/ 	.word	0x00000000
.L_21:


//--------------------- .nv.compat                --------------------------
	.section	.nv.compat,"",@"SHT_CUDA_COMPAT_INFO"
	.align	4
        /*0000*/ 	.byte	0x02, 0x09, 0x01, 0x00, 0x02, 0x02, 0x04, 0x00, 0x02, 0x05, 0x05, 0x00, 0x03, 0x07, 0x01, 0x01
        /*0010*/ 	.byte	0x02, 0x03, 0x01, 0x00, 0x02, 0x06, 0x01, 0x00, 0x04, 0x0b, 0x08, 0x00, 0x00, 0x00, 0x00, 0x00
        /*0020*/ 	.byte	0x00, 0x00, 0x00, 0x00


//--------------------- .nv.info._ZN7cutlass13device_kernelINS_4fmha6kernel28FmhaKernelTmaWarpSpecializedINS1_10collective30FmhaMainloopTmaWarpSpecializedINS_10bfloat16_tEffN4cute5tupleIJNS7_1CILi128EEENS9_ILi256EEENS9_ILi64EEEEEENS8_IJiNS9_ILi1EEENS8_IJiiEEEEEESG_SG_NS4_13DefaultFusionEJEEENS4_15FmhaFwdEpilogueIS6_fNS8_IJSC_SC_SB_EEEEENS2_23IndividualTileSchedulerEJEEEEEvNT_6ParamsE --------------------------
	.section	.nv.info._ZN7cutlass13device_kernelINS_4fmha6kernel28FmhaKernelTmaWarpSpecializedINS1_10collective30FmhaMainloopTmaWarpSpecializedINS_10bfloat16_tEffN4cute5tupleIJNS7_1CILi128EEENS9_ILi256EEENS9_ILi64EEEEEENS8_IJiNS9_ILi1EEENS8_IJiiEEEEEESG_SG_NS4_13DefaultFusionEJEEENS4_15FmhaFwdEpilogueIS6_fNS8_IJSC_SC_SB_EEEEENS2_23IndividualTileSchedulerEJEEEEEvNT_6ParamsE,"",@"SHT_CUDA_INFO"
	.sectionflags	@""
	.align	4


	//----- nvinfo : EIATTR_CUDA_API_VERSION
	.align		4
        /*0000*/ 	.byte	0x04, 0x37
        /*0002*/ 	.short	(.L_23 - .L_22)
.L_22:
        /*0004*/ 	.word	0x00000082


	//----- nvinfo : EIATTR_KPARAM_INFO
	.align		4
.L_23:
        /*0008*/ 	.byte	0x04, 0x17
        /*000a*/ 	.short	(.L_25 - .L_24)
.L_24:
        /*000c*/ 	.word	0x00000000
        /*0010*/ 	.short	0x0000
        /*0012*/ 	.short	0x0070
        /*0014*/ 	.byte	0x00, 0xf0, 0x01, 0x20


	//----- nvinfo : EIATTR_SPARSE_MMA_MASK
	.align		4
.L_25:
        /*0018*/ 	.byte	0x03, 0x50
        /*001a*/ 	.short	0x0000


	//----- nvinfo : EIATTR_MAXREG_COUNT
	.align		4
        /*001c*/ 	.byte	0x03, 0x1b
        /*001e*/ 	.short	0x00a8


	//----- nvinfo : EIATTR_NUM_BARRIERS
	.align		4
        /*0020*/ 	.byte	0x02, 0x4c
        /*0022*/ 	.byte	0x02
	.zero		1


	//----- nvinfo : EIATTR_EXTERNS
	.align		4
        /*0024*/ 	.byte	0x04, 0x0f
        /*0026*/ 	.short	(.L_27 - .L_26)


	//   ....[0]....
	.align		4
.L_26:
        /*0028*/ 	.word	index@(__assertfail)


	//----- nvinfo : EIATTR_MERCURY_ISA_VERSION
	.align		4
.L_27:
        /*002c*/ 	.byte	0x03, 0x5f
        /*002e*/ 	.short	0x0101


	//----- nvinfo : EIATTR_INT_WARP_WIDE_INSTR_OFFSETS
	.align		4
        /*0030*/ 	.byte	0x04, 0x31
        /*0032*/ 	.short	(.L_29 - .L_28)


	//   ....[0]....
.L_28:
        /*0034*/ 	.word	0x000006f0


	//   ....[1]....
        /*0038*/ 	.word	0x00000700


	//   ....[2]....
        /*003c*/ 	.word	0x00000710


	//   ....[3]....
        /*0040*/ 	.word	0x00000720


	//   ....[4]....
        /*0044*/ 	.word	0x00000790


	//----- nvinfo : EIATTR_COOP_GROUP_MASK_REGIDS
	.align		4
.L_29:
        /*0048*/ 	.byte	0x04, 0x29
        /*004a*/ 	.short	(.L_31 - .L_30)


	//   ....[0]....
.L_30:
        /*004c*/ 	.word	0xffffffff


	//   ....[1]....
        /*0050*/ 	.word	0xffffffff


	//   ....[2]....
        /*0054*/ 	.word	0xffffffff


	//   ....[3]....
        /*0058*/ 	.word	0xffffffff


	//   ....[4]....
        /*005c*/ 	.word	0xffffffff


	//   ....[5]....
        /*0060*/ 	.word	0xffffffff


	//   ....[6]....
        /*0064*/ 	.word	0xffffffff


	//   ....[7]....
        /*0068*/ 	.word	0xffffffff


	//   ....[8]....
        /*006c*/ 	.word	0xffffffff


	//   ....[9]....
        /*0070*/ 	.word	0xffffffff


	//   ....[10]....
        /*0074*/ 	.word	0xffffffff


	//   ....[11]....
        /*0078*/ 	.word	0xffffffff


	//   ....[12]....
        /*007c*/ 	.word	0xffffffff


	//   ....[13]....
        /*0080*/ 	.word	0xffffffff


	//   ....[14]....
        /*0084*/ 	.word	0xffffffff


	//   ....[15]....
        /*0088*/ 	.word	0xffffffff


	//   ....[16]....
        /*008c*/ 	.word	0xffffffff


	//   ....[17]....
        /*0090*/ 	.word	0xffffffff


	//----- nvinfo : EIATTR_COOP_GROUP_INSTR_OFFSETS
	.align		4
.L_31:
        /*0094*/ 	.byte	0x04, 0x28
        /*0096*/ 	.short	(.L_33 - .L_32)


	//   ....[0]....
.L_32:
        /*0098*/ 	.word	0x00000050


	//   ....[1]....
        /*009c*/ 	.word	0x00000080


	//   ....[2]....
        /*00a0*/ 	.word	0x000001b0


	//   ....[3]....
        /*00a4*/ 	.word	0x00000370


	//   ....[4]....
        /*00a8*/ 	.word	0x00000530


	//   ....[5]....
        /*00ac*/ 	.word	0x00000690


	//   ....[6]....
        /*00b0*/ 	.word	0x00001840


	//   ....[7]....
        /*00b4*/ 	.word	0x000018d0


	//   ....[8]....
        /*00b8*/ 	.word	0x00001920


	//   ....[9]....
        /*00bc*/ 	.word	0x000019f0


	//   ....[10]....
        /*00c0*/ 	.word	0x000063b0


	//   ....[11]....
        /*00c4*/ 	.word	0x000063e0


	//   ....[12]....
        /*00c8*/ 	.word	0x00007930


	//   ....[13]....
        /*00cc*/ 	.word	0x00007a70


	//   ....[14]....
        /*00d0*/ 	.word	0x0000a6f0


	//   ....[15]....
        /*00d4*/ 	.word	0x0000a720


	//   ....[16]....
        /*00d8*/ 	.word	0x0000a780


	//   ....[17]....
        /*00dc*/ 	.word	0x0000a790


	//----- nvinfo : EIATTR_REG_RECONFIG
	.align		4
.L_33:
        /*00e0*/ 	.byte	0x01, 0x54
	.zero		2


	//----- nvinfo : EIATTR_SYSCALL_OFFSETS
	.align		4
        /*00e4*/ 	.byte	0x04, 0x46
        /*00e6*/ 	.short	(.L_35 - .L_34)


	//   ....[0]....
.L_34:
        /*00e8*/ 	.word	0x0000b170


	//   ....[1]....
        /*00ec*/ 	.word	0x0000b2d0


	//----- nvinfo : EIATTR_MBARRIER_INSTR_OFFSETS
	.align		4
.L_35:
        /*00f0*/ 	.byte	0x04, 0x39
        /*00f2*/ 	.short	(.L_37 - .L_36)


	//   ....[0]....
.L_36:
        /*00f4*/ 	.word	0x00000320
        /*00f8*/ 	.word	0x000000ff
        /*00fc*/ 	.word	0x0002c050
        /*0100*/ 	.short	0x0100
        /*0102*/ 	.byte	0x0b
	.zero		1


	//   ....[1]....
        /*0104*/ 	.word	0x00000330
        /*0108*/ 	.word	0x000000ff
        /*010c*/ 	.word	0x0002c060
        /*0110*/ 	.short	0x0100
        /*0112*/ 	.byte	0x0b
	.zero		1


	//   ....[2]....
        /*0114*/ 	.word	0x00000340
        /*0118*/ 	.word	0x000000ff
        /*011c*/ 	.word	0x0002c058
        /*0120*/ 	.short	0x0100
        /*0122*/ 	.byte	0x0b
	.zero		1


	//   ....[3]....
        /*0124*/ 	.word	0x00000350
        /*0128*/ 	.word	0x000000ff
        /*012c*/ 	.word	0x0002c068
        /*0130*/ 	.short	0x0100
        /*0132*/ 	.byte	0x0b
	.zero		1


	//   ....[4]....
        /*0134*/ 	.word	0x00000480
        /*0138*/ 	.word	0x000000ff
        /*013c*/ 	.word	0x0002c000
        /*0140*/ 	.short	0x0100
        /*0142*/ 	.byte	0x0b
	.zero		1


	//   ....[5]....
        /*0144*/ 	.word	0x00000490
        /*0148*/ 	.word	0x000000ff
        /*014c*/ 	.word	0x0002c028
        /*0150*/ 	.short	0x0100
        /*0152*/ 	.byte	0x0b
	.zero		1


	//   ....[6]....
        /*0154*/ 	.word	0x000004a0
        /*0158*/ 	.word	0x000000ff
        /*015c*/ 	.word	0x0002c008
        /*0160*/ 	.short	0x0100
        /*0162*/ 	.byte	0x0b
	.zero		1


	//   ....[7]....
        /*0164*/ 	.word	0x000004b0
        /*0168*/ 	.word	0x000000ff
        /*016c*/ 	.word	0x0002c030
        /*0170*/ 	.short	0x0100
        /*0172*/ 	.byte	0x0b
	.zero		1


	//   ....[8]....
        /*0174*/ 	.word	0x000004c0
        /*0178*/ 	.word	0x000000ff
        /*017c*/ 	.word	0x0002c010
        /*0180*/ 	.short	0x0100
        /*0182*/ 	.byte	0x0b
	.zero		1


	//   ....[9]....
        /*0184*/ 	.word	0x000004d0
        /*0188*/ 	.word	0x000000ff
        /*018c*/ 	.word	0x0002c038
        /*0190*/ 	.short	0x0100
        /*0192*/ 	.byte	0x0b
	.zero		1


	//   ....[10]....
        /*0194*/ 	.word	0x000004e0
        /*0198*/ 	.word	0x000000ff
        /*019c*/ 	.word	0x0002c018
        /*01a0*/ 	.short	0x0100
        /*01a2*/ 	.byte	0x0b
	.zero		1


	//   ....[11]....
        /*01a4*/ 	.word	0x000004f0
        /*01a8*/ 	.word	0x000000ff
        /*01ac*/ 	.word	0x0002c040
        /*01b0*/ 	.short	0x0100
        /*01b2*/ 	.byte	0x0b
	.zero		1


	//   ....[12]....
        /*01b4*/ 	.word	0x00000500
        /*01b8*/ 	.word	0x000000ff
        /*01bc*/ 	.word	0x0002c020
        /*01c0*/ 	.short	0x0100
        /*01c2*/ 	.byte	0x0b
	.zero		1


	//   ....[13]....
        /*01c4*/ 	.word	0x00000510
        /*01c8*/ 	.word	0x000000ff
        /*01cc*/ 	.word	0x0002c048
        /*01d0*/ 	.short	0x0100
        /*01d2*/ 	.byte	0x0b
	.zero		1


	//   ....[14]....
        /*01d4*/ 	.word	0x00000640
        /*01d8*/ 	.word	0x000000ff
        /*01dc*/ 	.word	0x0002c070
        /*01e0*/ 	.short	0x0100
        /*01e2*/ 	.byte	0x0b
	.zero		1


	//   ....[15]....
        /*01e4*/ 	.word	0x00000650
        /*01e8*/ 	.word	0x000000ff
        /*01ec*/ 	.word	0x0002c080
        /*01f0*/ 	.short	0x0100
        /*01f2*/ 	.byte	0x0b
	.zero		1


	//   ....[16]....
        /*01f4*/ 	.word	0x00000660
        /*01f8*/ 	.word	0x000000ff
        /*01fc*/ 	.word	0x0002c078
        /*0200*/ 	.short	0x0100
        /*0202*/ 	.byte	0x0b
	.zero		1


	//   ....[17]....
        /*0204*/ 	.word	0x00000670
        /*0208*/ 	.word	0x000000ff
        /*020c*/ 	.word	0x0002c088
        /*0210*/ 	.short	0x0100
        /*0212*/ 	.byte	0x0b
	.zero		1


	//   ....[18]....
        /*0214*/ 	.word	0x000007b0
        /*0218*/ 	.word	0x000000ff
        /*021c*/ 	.word	0x0002c090
        /*0220*/ 	.short	0x0100
        /*0222*/ 	.byte	0x08
	.zero		1


	//   ....[19]....
        /*0224*/ 	.word	0x000007c0
        /*0228*/ 	.word	0x000000ff
        /*022c*/ 	.word	0x0002c098
        /*0230*/ 	.short	0x0100
        /*0232*/ 	.byte	0x08
	.zero		1


	//   ....[20]....
        /*0234*/ 	.word	0x000007d0
        /*0238*/ 	.word	0x000000ff
        /*023c*/ 	.word	0x0002c0a0
        /*0240*/ 	.short	0x0100
        /*0242*/ 	.byte	0x08
	.zero		1


	//   ....[21]....
        /*0244*/ 	.word	0x000007e0
        /*0248*/ 	.word	0x000000ff
        /*024c*/ 	.word	0x0002c0a8
        /*0250*/ 	.short	0x0100
        /*0252*/ 	.byte	0x08
	.zero		1


	//   ....[22]....
        /*0254*/ 	.word	0x000008e0
        /*0258*/ 	.word	0x000000ff
        /*025c*/ 	.word	0x0002c0c0
        /*0260*/ 	.short	0x0100
        /*0262*/ 	.byte	0x0b
	.zero		1


	//   ....[23]....
        /*0264*/ 	.word	0x000008f0
        /*0268*/ 	.word	0x000000ff
        /*026c*/ 	.word	0x0002c0d0
        /*0270*/ 	.short	0x0100
        /*0272*/ 	.byte	0x0b
	.zero		1


	//   ....[24]....
        /*0274*/ 	.word	0x00000900
        /*0278*/ 	.word	0x000000ff
        /*027c*/ 	.word	0x0002c0c8
        /*0280*/ 	.short	0x0100
        /*0282*/ 	.byte	0x0b
	.zero		1


	//   ....[25]....
        /*0284*/ 	.word	0x00000910
        /*0288*/ 	.word	0x000000ff
        /*028c*/ 	.word	0x0002c0d8
        /*0290*/ 	.short	0x0100
        /*0292*/ 	.byte	0x0b
	.zero		1


	//   ....[26]....
        /*0294*/ 	.word	0x00000d10
        /*0298*/ 	.word	0x000000ff
        /*029c*/ 	.word	0x0002c050
        /*02a0*/ 	.short	0x010a
        /*02a2*/ 	.byte	0x06
	.zero		1


	//   ....[27]....
        /*02a4*/ 	.word	0x00000d80
        /*02a8*/ 	.word	0x000000ff
        /*02ac*/ 	.word	0x0002c000
        /*02b0*/ 	.short	0x010a
        /*02b2*/ 	.byte	0x24
	.zero		1


	//   ....[28]....
        /*02b4*/ 	.word	0x00000df0
        /*02b8*/ 	.word	0x000000ff
        /*02bc*/ 	.word	0x00000000
        /*02c0*/ 	.short	0x010a
        /*02c2*/ 	.byte	0x0a
	.zero		1


	//   ....[29]....
        /*02c4*/ 	.word	0x00005200
        /*02c8*/ 	.word	0x00000002
        /*02cc*/ 	.word	0x00000000
        /*02d0*/ 	.short	0x0101
        /*02d2*/ 	.byte	0x19
	.zero		1


	//   ....[30]....
        /*02d4*/ 	.word	0x00005570
        /*02d8*/ 	.word	0x000000ff
        /*02dc*/ 	.word	0x0002c008
        /*02e0*/ 	.short	0x010a
        /*02e2*/ 	.byte	0x24
	.zero		1


	//   ....[31]....
        /*02e4*/ 	.word	0x00005c20
        /*02e8*/ 	.word	0x000000ff
        /*02ec*/ 	.word	0x00000000
        /*02f0*/ 	.short	0x0101
        /*02f2*/ 	.byte	0x04
	.zero		1


	//   ....[32]....
        /*02f4*/ 	.word	0x00005da0
        /*02f8*/ 	.word	0x000000ff
        /*02fc*/ 	.word	0x0002c000
        /*0300*/ 	.short	0x010a
        /*0302*/ 	.byte	0x0a
	.zero		1


	//   ....[33]....
        /*0304*/ 	.word	0x00009bc0
        /*0308*/ 	.word	0x000000ff
        /*030c*/ 	.word	0x0002c000
        /*0310*/ 	.short	0x010a
        /*0312*/ 	.byte	0x0b
	.zero		1


	//   ....[34]....
        /*0314*/ 	.word	0x00009fa0
        /*0318*/ 	.word	0x000000ff
        /*031c*/ 	.word	0x0002c000
        /*0320*/ 	.short	0x010a
        /*0322*/ 	.byte	0x0b
	.zero		1


	//   ....[35]....
        /*0324*/ 	.word	0x0000a520
        /*0328*/ 	.word	0x000000ff
        /*032c*/ 	.word	0x00000000
        /*0330*/ 	.short	0x0101
        /*0332*/ 	.byte	0x0b
	.zero		1


	//   ....[36]....
        /*0334*/ 	.word	0x0000a5d0
        /*0338*/ 	.word	0x000000ff
        /*033c*/ 	.word	0x00000000
        /*0340*/ 	.short	0x0101
        /*0342*/ 	.byte	0x07
	.zero		1


	//   ....[37]....
        /*0344*/ 	.word	0x0000aca0
        /*0348*/ 	.word	0x000000ff
        /*034c*/ 	.word	0x0002c098
        /*0350*/ 	.short	0x010a
        /*0352*/ 	.byte	0x04
	.zero		1


	//   ....[38]....
        /*0354*/ 	.word	0x0000bab0
        /*0358*/ 	.word	0x00000000
        /*035c*/ 	.word	0x0002c090
        /*0360*/ 	.short	0x0101
        /*0362*/ 	.byte	0x24
	.zero		1


	//   ....[39]....
        /*0364*/ 	.word	0x0000bc00
        /*0368*/ 	.word	0x00000003
        /*036c*/ 	.word	0x0002c060
        /*0370*/ 	.short	0x010a
        /*0372*/ 	.byte	0x3f
	.zero		1


	//   ....[40]....
        /*0374*/ 	.word	0x0000be60
        /*0378*/ 	.word	0x00000005
        /*037c*/ 	.word	0x0002c028
        /*0380*/ 	.short	0x010a
        /*0382*/ 	.byte	0x3f
	.zero		1


	//   ....[41]....
        /*0384*/ 	.word	0x0000c0a0
        /*0388*/ 	.word	0x00000004
        /*038c*/ 	.word	0x0002c060
        /*0390*/ 	.short	0x010a
        /*0392*/ 	.byte	0x3f
	.zero		1


	//   ....[42]....
        /*0394*/ 	.word	0x0000c310
        /*0398*/ 	.word	0x00000003
        /*039c*/ 	.word	0x0002c028
        /*03a0*/ 	.short	0x010a
        /*03a2*/ 	.byte	0x3f
	.zero		1


	//   ....[43]....
        /*03a4*/ 	.word	0x0000c640
        /*03a8*/ 	.word	0x00000006
        /*03ac*/ 	.word	0x0002c028
        /*03b0*/ 	.short	0x010a
        /*03b2*/ 	.byte	0x3f
	.zero		1


	//   ....[44]....
        /*03b4*/ 	.word	0x0000c8b0
        /*03b8*/ 	.word	0x00000006
        /*03bc*/ 	.word	0x0002c028
        /*03c0*/ 	.short	0x010a
        /*03c2*/ 	.byte	0x3f
	.zero		1


	//   ....[45]....
        /*03c4*/ 	.word	0x0000cb10
        /*03c8*/ 	.word	0x00000003
        /*03cc*/ 	.word	0x0002c050
        /*03d0*/ 	.short	0x010a
        /*03d2*/ 	.byte	0x3f
	.zero		1


	//   ....[46]....
        /*03d4*/ 	.word	0x0000cb70
        /*03d8*/ 	.word	0x00000000
        /*03dc*/ 	.word	0x0002c000
        /*03e0*/ 	.short	0x010a
        /*03e2*/ 	.byte	0x3f
	.zero		1


	//   ....[47]....
        /*03e4*/ 	.word	0x0000cbd0
        /*03e8*/ 	.word	0x00000003
        /*03ec*/ 	.word	0x00000000
        /*03f0*/ 	.short	0x010a
        /*03f2*/ 	.byte	0x3f
	.zero		1


	//   ....[48]....
        /*03f4*/ 	.word	0x0000cc30
        /*03f8*/ 	.word	0x00000006
        /*03fc*/ 	.word	0x0002c008
        /*0400*/ 	.short	0x010a
        /*0402*/ 	.byte	0x3f
	.zero		1


	//   ....[49]....
        /*0404*/ 	.word	0x0000cc90
        /*0408*/ 	.word	0x00000009
        /*040c*/ 	.word	0x0002c000
        /*0410*/ 	.short	0x010a
        /*0412*/ 	.byte	0x3f
	.zero		1


	//   ....[50]....
        /*0414*/ 	.word	0x0000ccf0
        /*0418*/ 	.word	0x00000006
        /*041c*/ 	.word	0x0002c000
        /*0420*/ 	.short	0x010a
        /*0422*/ 	.byte	0x3f
	.zero		1


	//   ....[51]....
        /*0424*/ 	.word	0x0000cd50
        /*0428*/ 	.word	0x00000003
        /*042c*/ 	.word	0x0002c098
        /*0430*/ 	.short	0x010a
        /*0432*/ 	.byte	0x3f
	.zero		1


	//   ....[52]....
        /*0434*/ 	.word	0x0000cda0
        /*0438*/ 	.word	0x00000003
        /*043c*/ 	.word	0x0002c060
        /*0440*/ 	.short	0x010a
        /*0442*/ 	.byte	0x3f
	.zero		1


	//   ....[53]....
        /*0444*/ 	.word	0x0000cdf0
        /*0448*/ 	.word	0x00000005
        /*044c*/ 	.word	0x0002c028
        /*0450*/ 	.short	0x010a
        /*0452*/ 	.byte	0x3f
	.zero		1


	//   ....[54]....
        /*0454*/ 	.word	0x0000ce40
        /*0458*/ 	.word	0x00000004
        /*045c*/ 	.word	0x0002c060
        /*0460*/ 	.short	0x010a
        /*0462*/ 	.byte	0x3f
	.zero		1


	//   ....[55]....
        /*0464*/ 	.word	0x0000ce90
        /*0468*/ 	.word	0x00000003
        /*046c*/ 	.word	0x0002c028
        /*0470*/ 	.short	0x010a
        /*0472*/ 	.byte	0x3f
	.zero		1


	//   ....[56]....
        /*0474*/ 	.word	0x0000cee0
        /*0478*/ 	.word	0x00000006
        /*047c*/ 	.word	0x0002c028
        /*0480*/ 	.short	0x010a
        /*0482*/ 	.byte	0x3f
	.zero		1


	//   ....[57]....
        /*0484*/ 	.word	0x0000cf30
        /*0488*/ 	.word	0x00000006
        /*048c*/ 	.word	0x0002c028
        /*0490*/ 	.short	0x010a
        /*0492*/ 	.byte	0x3f
	.zero		1


	//----- nvinfo : EIATTR_NUM_MBARRIERS
	.align		4
.L_37:
        /*0494*/ 	.byte	0x03, 0x38
        /*0496*/ 	.short	0x001a


	//----- nvinfo : EIATTR_EXIT_INSTR_OFFSETS
	.align		4
        /*0498*/ 	.byte	0x04, 0x1c
        /*049a*/ 	.short	(.L_39 - .L_38)


	//   ....[0]....
.L_38:
        /*049c*/ 	.word	0x000009b0


	//   ....[1]....
        /*04a0*/ 	.word	0x0000bac0


	//   ....[2]....
        /*04a4*/ 	.word	0x0000bb00


	//   ....[3]....
        /*04a8*/ 	.word	0x0000c510


	//   ....[4]....
        /*04ac*/ 	.word	0x0000caf0


	//----- nvinfo : EIATTR_MAX_THREADS
	.align		4
.L_39:
        /*04b0*/ 	.byte	0x04, 0x05
        /*04b2*/ 	.short	(.L_41 - .L_40)
.L_40:
        /*04b4*/ 	.word	0x00000180
        /*04b8*/ 	.word	0x00000001
        /*04bc*/ 	.word	0x00000001


	//----- nvinfo : EIATTR_CRS_STACK_SIZE
	.align		4
.L_41:
        /*04c0*/ 	.byte	0x04, 0x1e
        /*04c2*/ 	.short	(.L_43 - .L_42)
.L_42:
        /*04c4*/ 	.word	0x00000000


	//----- nvinfo : EIATTR_CBANK_PARAM_SIZE
	.align		4
.L_43:
        /*04c8*/ 	.byte	0x03, 0x19
        /*04ca*/ 	.short	0x0870


	//----- nvinfo : EIATTR_PARAM_CBANK
	.align		4
        /*04cc*/ 	.byte	0x04, 0x0a
        /*04ce*/ 	.short	(.L_45 - .L_44)
	.align		4
.L_44:
        /*04d0*/ 	.word	index@(.nv.constant0._ZN7cutlass13device_kernelINS_4fmha6kernel28FmhaKernelTmaWarpSpecializedINS1_10collective30FmhaMainloopTmaWarpSpecializedINS_10bfloat16_tEffN4cute5tupleIJNS7_1CILi128EEENS9_ILi256EEENS9_ILi64EEEEEENS8_IJiNS9_ILi1EEENS8_IJiiEEEEEESG_SG_NS4_13DefaultFusionEJEEENS4_15FmhaFwdEpilogueIS6_fNS8_IJSC_SC_SB_EEEEENS2_23IndividualTileSchedulerEJEEEEEvNT_6ParamsE)
        /*04d4*/ 	.short	0x0210
        /*04d6*/ 	.short	0x0870


	//----- nvinfo : EIATTR_SW_WAR
	.align		4
.L_45:
        /*04d8*/ 	.byte	0x04, 0x36
        /*04da*/ 	.short	(.L_47 - .L_46)
.L_46:
        /*04dc*/ 	.word	0x00000008
.L_47:


//--------------------- .nv.callgraph             --------------------------
	.section	.nv.callgraph,"",@"SHT_CUDA_CALLGRAPH"
	.align	4
	.sectionentsize	8
	.align		4
        /*0000*/ 	.word	0x00000000
	.align		4
        /*0004*/ 	.word	0xffffffff
	.align		4
        /*0008*/ 	.word	index@(_ZN7cutlass13device_kernelINS_4fmha6kernel28FmhaKernelTmaWarpSpecializedINS1_10collective30FmhaMainloopTmaWarpSpecializedINS_10bfloat16_tEffN4cute5tupleIJNS7_1CILi128EEENS9_ILi256EEENS9_ILi64EEEEEENS8_IJiNS9_ILi1EEENS8_IJiiEEEEEESG_SG_NS4_13DefaultFusionEJEEENS4_15FmhaFwdEpilogueIS6_fNS8_IJSC_SC_SB_EEEEENS2_23IndividualTileSchedulerEJEEEEEvNT_6ParamsE)
	.align		4
        /*000c*/ 	.word	index@(__assertfail)
	.align		4
        /*0010*/ 	.word	0x00000000
	.align		4
        /*0014*/ 	.word	0xfffffffe
	.align		4
        /*0018*/ 	.word	0x00000000
	.align		4
        /*001c*/ 	.word	0xfffffffd
	.align		4
        /*0020*/ 	.word	0x00000000
	.align		4
        /*0024*/ 	.word	0xfffffffc


//--------------------- .nv.constant4             --------------------------
	.section	.nv.constant4,"a",@progbits
	.align	8
	.align		8
.nv.constant4:
        /*0000*/ 	.dword	__assertfail
	.align		8
        /*0008*/ 	.dword	__unnamed_1
	.align		8
        /*0010*/ 	.dword	_ZN39_INTERNAL_6c4a8633_4_k_cu_36371390_27884cuda3std3__45__cpo5beginE
	.align		8
        /*0018*/ 	.dword	_ZN39_INTERNAL_6c4a8633_4_k_cu_36371390_27884cuda3std3__45__cpo3endE
	.align		8
        /*0020*/ 	.dword	_ZN39_INTERNAL_6c4a8633_4_k_cu_36371390_27884cuda3std3__45__cpo6cbeginE
	.align		8
        /*0028*/ 	.dword	_ZN39_INTERNAL_6c4a8633_4_k_cu_36371390_27884cuda3std3__45__cpo4cendE
	.align		8
        /*0030*/ 	.dword	_ZN39_INTERNAL_6c4a8633_4_k_cu_36371390_27884cuda3std3__441_GLOBAL__N__6c4a8633_4_k_cu_36371390_27886ignoreE
	.align		8
        /*0038*/ 	.dword	_ZN39_INTERNAL_6c4a8633_4_k_cu_36371390_27884cuda3std3__419piecewise_constructE
	.align		8
        /*0040*/ 	.dword	_ZN39_INTERNAL_6c4a8633_4_k_cu_36371390_27884cuda3std3__48in_placeE
	.align		8
        /*0048*/ 	.dword	_ZN39_INTERNAL_6c4a8633_4_k_cu_36371390_27884cuda3std6ranges3__45__cpo4swapE
	.align		8
        /*0050*/ 	.dword	_ZN39_INTERNAL_6c4a8633_4_k_cu_36371390_27884cuda3std6ranges3__45__cpo9iter_moveE
	.align		8
        /*0058*/ 	.dword	_ZN39_INTERNAL_6c4a8633_4_k_cu_36371390_27884cute7productE
	.align		8
        /*0060*/ 	.dword	_ZN39_INTERNAL_6c4a8633_4_k_cu_36371390_27884cute1_E
	.align		8
        /*0068*/ 	.dword	$str$24
	.align		8
        /*0070*/ 	.dword	$str$25


//--------------------- .text._ZN7cutlass13device_kernelINS_4fmha6kernel28FmhaKernelTmaWarpSpecializedINS1_10collective30FmhaMainloopTmaWarpSpecializedINS_10bfloat16_tEffN4cute5tupleIJNS7_1CILi128EEENS9_ILi256EEENS9_ILi64EEEEEENS8_IJiNS9_ILi1EEENS8_IJiiEEEEEESG_SG_NS4_13DefaultFusionEJEEENS4_15FmhaFwdEpilogueIS6_fNS8_IJSC_SC_SB_EEEEENS2_23IndividualTileSchedulerEJEEEEEvNT_6ParamsE --------------------------
	.section	.text._ZN7cutlass13device_kernelINS_4fmha6kernel28FmhaKernelTmaWarpSpecializedINS1_10collective30FmhaMainloopTmaWarpSpecializedINS_10bfloat16_tEffN4cute5tupleIJNS7_1CILi128EEENS9_ILi256EEENS9_ILi64EEEEEENS8_IJiNS9_ILi1EEENS8_IJiiEEEEEESG_SG_NS4_13DefaultFusionEJEEENS4_15FmhaFwdEpilogueIS6_fNS8_IJSC_SC_SB_EEEEENS2_23IndividualTileSchedulerEJEEEEEvNT_6ParamsE,"ax",@progbits
	.align	128
.text._ZN7cutlass13device_kernelINS_4fmha6kernel28FmhaKernelTmaWarpSpecializedINS1_10collective30FmhaMainloopTmaWarpSpecializedINS_10bfloat16_tEffN4cute5tupleIJNS7_1CILi128EEENS9_ILi256EEENS9_ILi64EEEEEENS8_IJiNS9_ILi1EEENS8_IJiiEEEEEESG_SG_NS4_13DefaultFusionEJEEENS4_15FmhaFwdEpilogueIS6_fNS8_IJSC_SC_SB_EEEEENS2_23IndividualTileSchedulerEJEEEEEvNT_6ParamsE:
        .type           _ZN7cutlass13device_kernelINS_4fmha6kernel28FmhaKernelTmaWarpSpecializedINS1_10collective30FmhaMainloopTmaWarpSpecializedINS_10bfloat16_tEffN4cute5tupleIJNS7_1CILi128EEENS9_ILi256EEENS9_ILi64EEEEEENS8_IJiNS9_ILi1EEENS8_IJiiEEEEEESG_SG_NS4_13DefaultFusionEJEEENS4_15FmhaFwdEpilogueIS6_fNS8_IJSC_SC_SB_EEEEENS2_23IndividualTileSchedulerEJEEEEEvNT_6ParamsE,@function
        .size           _ZN7cutlass13device_kernelINS_4fmha6kernel28FmhaKernelTmaWarpSpecializedINS1_10collective30FmhaMainloopTmaWarpSpecializedINS_10bfloat16_tEffN4cute5tupleIJNS7_1CILi128EEENS9_ILi256EEENS9_ILi64EEEEEENS8_IJiNS9_ILi1EEENS8_IJiiEEEEEESG_SG_NS4_13DefaultFusionEJEEENS4_15FmhaFwdEpilogueIS6_fNS8_IJSC_SC_SB_EEEEENS2_23IndividualTileSchedulerEJEEEEEvNT_6ParamsE,(.L_x_106 - _ZN7cutlass13device_kernelINS_4fmha6kernel28FmhaKernelTmaWarpSpecializedINS1_10collective30FmhaMainloopTmaWarpSpecializedINS_10bfloat16_tEffN4cute5tupleIJNS7_1CILi128EEENS9_ILi256EEENS9_ILi64EEEEEENS8_IJiNS9_ILi1EEENS8_IJiiEEEEEESG_SG_NS4_13DefaultFusionEJEEENS4_15FmhaFwdEpilogueIS6_fNS8_IJSC_SC_SB_EEEEENS2_23IndividualTileSchedulerEJEEEEEvNT_6ParamsE)
        .other          _ZN7cutlass13device_kernelINS_4fmha6kernel28FmhaKernelTmaWarpSpecializedINS1_10collective30FmhaMainloopTmaWarpSpecializedINS_10bfloat16_tEffN4cute5tupleIJNS7_1CILi128EEENS9_ILi256EEENS9_ILi64EEEEEENS8_IJiNS9_ILi1EEENS8_IJiiEEEEEESG_SG_NS4_13DefaultFusionEJEEENS4_15FmhaFwdEpilogueIS6_fNS8_IJSC_SC_SB_EEEEENS2_23IndividualTileSchedulerEJEEEEEvNT_6ParamsE,@"STO_CUDA_ENTRY STV_DEFAULT"
_ZN7cutlass13device_kernelINS_4fmha6kernel28FmhaKernelTmaWarpSpecializedINS1_10collective30FmhaMainloopTmaWarpSpecializedINS_10bfloat16_tEffN4cute5tupleIJNS7_1CILi128EEENS9_ILi256EEENS9_ILi64EEEEEENS8_IJiNS9_ILi1EEENS8_IJiiEEEEEESG_SG_NS4_13DefaultFusionEJEEENS4_15FmhaFwdEpilogueIS6_fNS8_IJSC_SC_SB_EEEEENS2_23IndividualTileSchedulerEJEEEEEvNT_6ParamsE:
[----:B------:R-:W1:Y:S01]  /*0000*/  LDC R1, c[0x0][0x28] ;  /* 0x00000a00ff017b82 */ /* 0x000e620000000800 */
[----:B------:R-:W2:Y:S01]  /*0010*/  S2R R6, SR_TID.X ;  /* 0x0000000000067919 */ /* 0x000ea20000002100 */
[----:B------:R-:W-:Y:S01]  /*0020*/  ELECT P1, URZ, PT ;  /* 0x00000000003f782f */ /* 0x000fe20003820000 */
[----:B------:R-:W-:Y:S01]  /*0030*/  BSSY B0, `(.L_x_0) ;  /* 0x0000017000007945 */ /* 0x000fe20003800000 */
[----:B--2---:R-:W-:-:S05]  /*0040*/  SHF.R.U32.HI R0, RZ, 0x5, R6 ;  /* 0x00000005ff007819 */ /* 0x004fca0000011606 */
[----:B------:R-:W2:Y:S02]  /*0050*/  SHFL.IDX PT, R2, R0, RZ, 0x1f ;  /* 0x00001fff00027589 */ /* 0x000ea400000e0000 */
[----:B--2---:R-:W-:Y:S02]  /*0060*/  R2UR UR4, R2 ;  /* 0x00000000020472ca */ /* 0x004fe400000e0000 */
[----:B------:R-:W-:-:S06]  /*0070*/  SHF.R.U32.HI R2, RZ, 0x7, R6 ;  /* 0x00000007ff027819 */ /* 0x000fcc0000011606 */
[----:B------:R-:W2:Y:S05]  /*0080*/  SHFL.IDX PT, R2, R2, RZ, 0x1f ;  /* 0x00001fff02027589 */ /* 0x000eaa00000e0000 */
[----:B------:R-:W-:Y:S02]  /*0090*/  USHF.R.S32.HI UR5, URZ, 0x1f, UR4 ;  /* 0x0000001f3f057899 */ /* 0x000fe40008011404 */
[----:B------:R-:W-:Y:S02]  /*00a0*/  ISETP.NE.OR P0, PT, RZ, UR4, !P1 ;  /* 0x00000004ff007c0c */ /* 0x000fe4000cf05670 */
[----:B------:R-:W-:-:S04]  /*00b0*/  ULEA.HI UR5, UR5, UR4, URZ, 0x2 ;  /* 0x0000000405057291 */ /* 0x000fc8000f8f103f */
[----:B------:R-:W-:-:S04]  /*00c0*/  ULOP3.LUT UR5, UR5, 0xfffffffc, URZ, 0xc0, !UPT ;  /* 0xfffffffc05057892 */ /* 0x000fc8000f8ec03f */
[----:B------:R-:W-:-:S03]  /*00d0*/  UIADD3 UR7, UR4, -UR5, URZ ;  /* 0x8000000504077290 */ /* 0x000fc6000fffe03f */
[----:B-1----:R-:W-:Y:S09]  /*00e0*/  @P0 BRA `(.L_x_1) ;  /* 0x00000000002c0947 */ /* 0x002ff20003800000 */
[----:B------:R-:W-:Y:S02]  /*00f0*/  ULDC.64 UR4, c[0x0][0x198] ;  /* 0x0000660000047ab9 */ /* 0x000fe40000000a00 */
[----:B------:R-:W-:Y:S02]  /*0100*/  UIADD3 UR8, UP0, UR4, 0xf0, URZ ;  /* 0x000000f004087890 */ /* 0x000fe4000ff1e03f */
[----:B------:R-:W-:Y:S02]  /*0110*/  UIADD3 UR10, UP1, UR4, 0x1f0, URZ ;  /* 0x000001f0040a7890 */ /* 0x000fe4000ff3e03f */
[----:B------:R-:W-:Y:S02]  /*0120*/  UIADD3 UR4, UP2, UR4, 0x2f0, URZ ;  /* 0x000002f004047890 */ /* 0x000fe4000ff5e03f */
[----:B------:R-:W-:Y:S02]  /*0130*/  UIADD3.X UR9, URZ, UR5, URZ, UP0, !UPT ;  /* 0x000000053f097290 */ /* 0x000fe400087fe43f */
[----:B------:R-:W-:-:S02]  /*0140*/  UIADD3.X UR11, URZ, UR5, URZ, UP1, !UPT ;  /* 0x000000053f0b7290 */ /* 0x000fc40008ffe43f */
[----:B------:R-:W-:-:S05]  /*0150*/  UIADD3.X UR5, URZ, UR5, URZ, UP2, !UPT ;  /* 0x000000053f057290 */ /* 0x000fca00097fe43f */
[----:B------:R1:W-:Y:S02]  /*0160*/  UTMACCTL.PF [UR8] ;  /* 0x00000000080079b9 */ /* 0x0003e40008040000 */
[----:B------:R1:W-:Y:S02]  /*0170*/  UTMACCTL.PF [UR10] ;  /* 0x000000000a0079b9 */ /* 0x0003e40008040000 */
[----:B------:R1:W-:Y:S02]  /*0180*/  UTMACCTL.PF [UR4] ;  /* 0x00000000040079b9 */ /* 0x0003e40008040000 */
[----:B-1----:R-:W-:Y:S01]  /*0190*/  NOP ;  /* 0x0000000000007918 */ /* 0x002fe20000000000 */
.L_x_1:
[----:B------:R-:W-:Y:S05]  /*01a0*/  BSYNC B0 ;  /* 0x0000000000007941 */ /* 0x000fea0003800000 */
.L_x_0:
[----:B------:R-:W1:Y:S01]  /*01b0*/  SHFL.IDX PT, R3, R0, RZ, 0x1f ;  /* 0x00001fff00037589 */ /* 0x000e6200000e0000 */
[----:B--2---:R-:W-:Y:S01]  /*01c0*/  R2UR UR37, R2 ;  /* 0x00000000022572ca */ /* 0x004fe200000e0000 */
[----:B------:R-:W-:-:S12]  /*01d0*/  UISETP.NE.AND UP0, UPT, UR7, 0x1, UPT ;  /* 0x000000010700788c */ /* 0x000fd8000bf05270 */
[----:B------:R-:W-:Y:S02]  /*01e0*/  UIADD3 UR10, UR37, -0x1, URZ ;  /* 0xffffffff250a7890 */ /* 0x000fe4000fffe03f */
[----:B------:R-:W-:Y:S02]  /*01f0*/  UISETP.EQ.AND UP2, UPT, UR37, URZ, !UP0 ;  /* 0x0000003f2500728c */ /* 0x000fe4000c742270 */
[----:B------:R-:W-:Y:S02]  /*0200*/  UISETP.GE.U32.AND UP1, UPT, UR10, 0x4, UPT ;  /* 0x000000040a00788c */ /* 0x000fe4000bf26070 */
[----:B------:R-:W-:Y:S01]  /*0210*/  USEL UR6, URZ, 0x1, !UP2 ;  /* 0x000000013f067887 */ /* 0x000fe2000d000000 */
[----:B-1----:R-:W-:-:S03]  /*0220*/  ISETP.NE.AND P0, PT, R3, RZ, PT ;  /* 0x000000ff0300720c */ /* 0x002fc60003f05270 */
[----:B------:R-:W-:-:S10]  /*0230*/  USEL UR6, UR6, 0x2, UP1 ;  /* 0x0000000206067887 */ /* 0x000fd40008800000 */
[----:B------:R-:W-:Y:S05]  /*0240*/  @P0 BRA `(.L_x_2) ;  /* 0x0000000000480947 */ /* 0x000fea0003800000 */
[----:B------:R-:W1:Y:S01]  /*0250*/  S2UR UR11, SR_CgaCtaId ;  /* 0x00000000000b79c3 */ /* 0x000e620000008800 */
[----:B------:R-:W-:Y:S01]  /*0260*/  UMOV UR4, 0x400 ;  /* 0x0000040000047882 */ /* 0x000fe20000000000 */
[----:B------:R-:W-:Y:S01]  /*0270*/  UMOV UR5, 0x1 ;  /* 0x0000000100057882 */ /* 0x000fe20000000000 */
[----:B------:R-:W-:Y:S01]  /*0280*/  UMOV UR8, 0x80 ;  /* 0x0000008000087882 */ /* 0x000fe20000000000 */
[----:B------:R-:W-:Y:S01]  /*0290*/  ELECT P0, URZ, PT ;  /* 0x00000000003f782f */ /* 0x000fe20003800000 */
[----:B------:R-:W-:-:S04]  /*02a0*/  UIADD3 UR8, -UR8, 0x100000, URZ ;  /* 0x0010000008087890 */ /* 0x000fc8000fffe13f */
[----:B------:R-:W-:Y:S02]  /*02b0*/  USHF.L.U32 UR9, UR8, 0xb, URZ ;  /* 0x0000000b08097899 */ /* 0x000fe4000800063f */
[----:B------:R-:W-:Y:S02]  /*02c0*/  USHF.L.U32 UR8, UR8, 0x1, URZ ;  /* 0x0000000108087899 */ /* 0x000fe4000800063f */
[----:B-1----:R-:W-:Y:S02]  /*02d0*/  ULEA UR11, UR11, UR4, 0x18 ;  /* 0x000000040b0b7291 */ /* 0x002fe4000f8ec03f */
[----:B------:R-:W-:-:S04]  /*02e0*/  UIADD3 UR4, -UR5, 0x100000, URZ ;  /* 0x0010000005047890 */ /* 0x000fc8000fffe13f */
[----:B------:R-:W-:Y:S02]  /*02f0*/  USHF.L.U32 UR5, UR4, 0xb, URZ ;  /* 0x0000000b04057899 */ /* 0x000fe4000800063f */
[----:B------:R-:W-:Y:S01]  /*0300*/  USHF.L.U32 UR4, UR4, 0x1, URZ ;  /* 0x0000000104047899 */ /* 0x000fe2000800063f */
[----:B------:R-:W1:Y:S11]  /*0310*/  FENCE.VIEW.ASYNC.S ;  /* 0x00000000000073c6 */ /* 0x000e760000000000 */
[----:B-1----:R1:W2:Y:S01]  /*0320*/  SYNCS.EXCH.64 URZ, [UR11+0x2c050], UR4 ;  /* 0x02c050040b3f75b2 */ /* 0x0022a20008000100 */
[----:B------:R1:W3:Y:S01]  /*0330*/  SYNCS.EXCH.64 URZ, [UR11+0x2c060], UR8 ;  /* 0x02c060080b3f75b2 */ /* 0x0002e20008000100 */
[----:B------:R1:W4:Y:S01]  /*0340*/  SYNCS.EXCH.64 URZ, [UR11+0x2c058], UR4 ;  /* 0x02c058040b3f75b2 */ /* 0x0003220008000100 */
[----:B------:R1:W1:Y:S01]  /*0350*/  SYNCS.EXCH.64 URZ, [UR11+0x2c068], UR8 ;  /* 0x02c068080b3f75b2 */ /* 0x0002620008000100 */
[----:B------:R-:W-:Y:S01]  /*0360*/  NOP ;  /* 0x0000000000007918 */ /* 0x000fe20000000000 */
.L_x_2:
[----:B------:R-:W5:Y:S01]  /*0370*/  SHFL.IDX PT, R2, R0, RZ, 0x1f ;  /* 0x00001fff00027589 */ /* 0x000f6200000e0000 */
[----:B------:R-:W-:Y:S01]  /*0380*/  NOP ;  /* 0x0000000000007918 */ /* 0x000fe20000000000 */
[----:B-----5:R-:W-:-:S13]  /*0390*/  ISETP.NE.AND P0, PT, R2, RZ, PT ;  /* 0x000000ff0200720c */ /* 0x020fda0003f05270 */
[----:B------:R-:W-:Y:S05]  /*03a0*/  @P0 BRA `(.L_x_3) ;  /* 0x0000000000600947 */ /* 0x000fea0003800000 */
[----:B-1----:R-:W1:Y:S01]  /*03b0*/  S2UR UR5, SR_CgaCtaId ;  /* 0x00000000000579c3 */ /* 0x002e620000008800 */
[----:B------:R-:W-:Y:S01]  /*03c0*/  UMOV UR4, 0x400 ;  /* 0x0000040000047882 */ /* 0x000fe20000000000 */
[----:B------:R-:W-:Y:S01]  /*03d0*/  UMOV UR8, 0x1 ;  /* 0x0000000100087882 */ /* 0x000fe20000000000 */
[----:B------:R-:W-:Y:S01]  /*03e0*/  UMOV UR12, 0x100 ;  /* 0x00000100000c7882 */ /* 0x000fe20000000000 */
[----:B------:R-:W-:-:S04]  /*03f0*/  UIADD3 UR8, -UR8, 0x100000, URZ ;  /* 0x0010000008087890 */ /* 0x000fc8000fffe13f */
[----:B------:R-:W-:Y:S02]  /*0400*/  USHF.L.U32 UR9, UR8, 0xb, URZ ;  /* 0x0000000b08097899 */ /* 0x000fe4000800063f */
[----:B------:R-:W-:Y:S01]  /*0410*/  USHF.L.U32 UR8, UR8, 0x1, URZ ;  /* 0x0000000108087899 */ /* 0x000fe2000800063f */
[----:B------:R-:W-:Y:S01]  /*0420*/  ELECT P0, URZ, PT ;  /* 0x00000000003f782f */ /* 0x000fe20003800000 */
[----:B-1----:R-:W-:Y:S02]  /*0430*/  ULEA UR11, UR5, UR4, 0x18 ;  /* 0x00000004050b7291 */ /* 0x002fe4000f8ec03f */
[----:B------:R-:W-:-:S04]  /*0440*/  UIADD3 UR4, -UR12, 0x100000, URZ ;  /* 0x001000000c047890 */ /* 0x000fc8000fffe13f */
[----:B------:R-:W-:Y:S02]  /*0450*/  USHF.L.U32 UR5, UR4, 0xb, URZ ;  /* 0x0000000b04057899 */ /* 0x000fe4000800063f */
[----:B------:R-:W-:Y:S01]  /*0460*/  USHF.L.U32 UR4, UR4, 0x1, URZ ;  /* 0x0000000104047899 */ /* 0x000fe2000800063f */
[----:B------:R-:W1:Y:S03]  /*0470*/  FENCE.VIEW.ASYNC.S ;  /* 0x00000000000073c6 */ /* 0x000e660000000000 */
[----:B-1----:R1:W1:Y:S08]  /*0480*/  SYNCS.EXCH.64 URZ, [UR11+0x2c000], UR8 ;  /* 0x02c000080b3f75b2 */ /* 0x0022700008000100 */
[----:B------:R1:W1:Y:S01]  /*0490*/  SYNCS.EXCH.64 URZ, [UR11+0x2c028], UR4 ;  /* 0x02c028040b3f75b2 */ /* 0x0002620008000100 */
        /* <DEDUP_REMOVED lines=8> */
[----:B------:R-:W-:Y:S01]  /*0520*/  NOP ;  /* 0x0000000000007918 */ /* 0x000fe20000000000 */
.L_x_3:
        /* <DEDUP_REMOVED lines=21> */
[----:B------:R-:W-:Y:S01]  /*0680*/  NOP ;  /* 0x0000000000007918 */ /* 0x000fe20000000000 */
.L_x_4:
[----:B------:R-:W5:Y:S01]  /*0690*/  SHFL.IDX PT, R2, R0, RZ, 0x1f ;  /* 0x00001fff00027589 */ /* 0x000f6200000e0000 */
[----:B------:R-:W-:Y:S01]  /*06a0*/  ELECT P0, URZ, PT ;  /* 0x00000000003f782f */ /* 0x000fe20003800000 */
[----:B------:R-:W-:Y:S01]  /*06b0*/  NOP ;  /* 0x0000000000007918 */ /* 0x000fe20000000000 */
[----:B-1----:R-:W-:Y:S02]  /*06c0*/  UMOV UR4, 0x80 ;  /* 0x0000008000047882 */ /* 0x002fe40000000000 */
[C---:B-----5:R-:W-:Y:S02]  /*06d0*/  ISETP.NE.OR P0, PT, R2.reuse, RZ, !P0 ;  /* 0x000000ff0200720c */ /* 0x060fe40004705670 */
[----:B------:R-:W-:-:S11]  /*06e0*/  ISETP.NE.AND P2, PT, R2, RZ, PT ;  /* 0x000000ff0200720c */ /* 0x000fd60003f45270 */
[----:B------:R-:W-:Y:S01]  /*06f0*/  VOTEU.ALL UP2, P0 ;  /* 0x00000000003f7886 */ /* 0x000fe20000040000 */
[----:B------:R-:W-:Y:S01]  /*0700*/  VOTEU.ALL UP3, P0 ;  /* 0x00000000003f7886 */ /* 0x000fe20000060000 */
[----:B------:R-:W-:Y:S01]  /*0710*/  VOTEU.ALL UP4, P0 ;  /* 0x00000000003f7886 */ /* 0x000fe20000080000 */
[----:B------:R-:W-:Y:S02]  /*0720*/  VOTEU.ALL UP5, P0 ;  /* 0x00000000003f7886 */ /* 0x000fe400000a0000 */
[----:B------:R-:W1:Y:S01]  /*0730*/  @!UP2 S2UR UR9, SR_CgaCtaId ;  /* 0x000000000009a9c3 */ /* 0x000e620000008800 */
[----:B------:R-:W-:Y:S01]  /*0740*/  @!UP2 UMOV UR8, 0x400 ;  /* 0x000004000008a882 */ /* 0x000fe20000000000 */
[----:B------:R-:W-:-:S04]  /*0750*/  @!UP2 UIADD3 UR4, -UR4, 0x100000, URZ ;  /* 0x001000000404a890 */ /* 0x000fc8000fffe13f */
[----:B------:R-:W-:Y:S02]  /*0760*/  @!UP2 USHF.L.U32 UR5, UR4, 0xb, URZ ;  /* 0x0000000b0405a899 */ /* 0x000fe4000800063f */
[----:B------:R-:W-:Y:S02]  /*0770*/  @!UP2 USHF.L.U32 UR4, UR4, 0x1, URZ ;  /* 0x000000010404a899 */ /* 0x000fe4000800063f */
[----:B-1----:R-:W-:Y:S01]  /*0780*/  @!UP2 ULEA UR8, UR9, UR8, 0x18 ;  /* 0x000000080908a291 */ /* 0x002fe2000f8ec03f */
[----:B------:R-:W-:Y:S01]  /*0790*/  VOTEU.ALL UP2, P0 ;  /* 0x00000000003f7886 */ /* 0x000fe20000040000 */
[----:B------:R-:W1:Y:S10]  /*07a0*/  FENCE.VIEW.ASYNC.S ;  /* 0x00000000000073c6 */ /* 0x000e740000000000 */
[----:B-1----:R1:W1:Y:S01]  /*07b0*/  @!UP2 SYNCS.EXCH.64 URZ, [UR8+0x2c090], UR4 ;  /* 0x02c09004083fa5b2 */ /* 0x0022620008000100 */
[----:B------:R1:W1:Y:S01]  /*07c0*/  @!UP3 SYNCS.EXCH.64 URZ, [UR8+0x2c098], UR4 ;  /* 0x02c09804083fb5b2 */ /* 0x0002620008000100 */
[----:B------:R1:W1:Y:S01]  /*07d0*/  @!UP4 SYNCS.EXCH.64 URZ, [UR8+0x2c0a0], UR4 ;  /* 0x02c0a004083fc5b2 */ /* 0x0002620008000100 */
[----:B------:R1:W1:Y:S01]  /*07e0*/  @!UP5 SYNCS.EXCH.64 URZ, [UR8+0x2c0a8], UR4 ;  /* 0x02c0a804083fd5b2 */ /* 0x0002620008000100 */
[----:B------:R-:W-:Y:S01]  /*07f0*/  NOP ;  /* 0x0000000000007918 */ /* 0x000fe20000000000 */
[----:B------:R-:W-:Y:S05]  /*0800*/  @P2 BRA `(.L_x_5) ;  /* 0x0000000000482947 */ /* 0x000fea0003800000 */
[----:B-1----:R-:W1:Y:S01]  /*0810*/  S2UR UR5, SR_CgaCtaId ;  /* 0x00000000000579c3 */ /* 0x002e620000008800 */
[----:B------:R-:W-:Y:S01]  /*0820*/  UMOV UR4, 0x400 ;  /* 0x0000040000047882 */ /* 0x000fe20000000000 */
[----:B------:R-:W-:Y:S01]  /*0830*/  UMOV UR8, 0x20 ;  /* 0x0000002000087882 */ /* 0x000fe20000000000 */
[----:B------:R-:W-:Y:S01]  /*0840*/  UMOV UR9, 0x80 ;  /* 0x0000008000097882 */ /* 0x000fe20000000000 */
[----:B------:R-:W-:Y:S01]  /*0850*/  ELECT P0, URZ, PT ;  /* 0x00000000003f782f */ /* 0x000fe20003800000 */
[----:B-1----:R-:W-:Y:S02]  /*0860*/  ULEA UR11, UR5, UR4, 0x18 ;  /* 0x00000004050b7291 */ /* 0x002fe4000f8ec03f */
[----:B------:R-:W-:-:S04]  /*0870*/  UIADD3 UR4, -UR8, 0x100000, URZ ;  /* 0x0010000008047890 */ /* 0x000fc8000fffe13f */
[----:B------:R-:W-:Y:S02]  /*0880*/  USHF.L.U32 UR5, UR4, 0xb, URZ ;  /* 0x0000000b04057899 */ /* 0x000fe4000800063f */
[----:B------:R-:W-:Y:S02]  /*0890*/  USHF.L.U32 UR4, UR4, 0x1, URZ ;  /* 0x0000000104047899 */ /* 0x000fe4000800063f */
        /* <DEDUP_REMOVED lines=9> */
.L_x_5:
[----:B------:R-:W-:Y:S01]  /*0930*/  ISETP.NE.AND P0, PT, RZ, UR37, PT ;  /* 0x00000025ff007c0c */ /* 0x000fe2000bf05270 */
[----:B------:R-:W-:Y:S01]  /*0940*/  NOP ;  /* 0x0000000000007918 */ /* 0x000fe20000000000 */
[----:B------:R-:W-:Y:S01]  /*0950*/  MOV R0, UR7 ;  /* 0x0000000700007c02 */ /* 0x000fe20008000f00 */
[----:B-1234-:R-:W-:Y:S03]  /*0960*/  BAR.SYNC.DEFER_BLOCKING 0x0 ;  /* 0x0000000000007b1d */ /* 0x01efe60000010000 */
[----:B------:R-:W-:-:S07]  /*0970*/  ISETP.EQ.AND P2, PT, R0, 0x1, P1 ;  /* 0x000000010000780c */ /* 0x000fce0000f42270 */
[----:B------:R-:W-:Y:S06]  /*0980*/  @!P0 BRA `(.L_x_6) ;  /* 0x000000b000508947 */ /* 0x000fec0003800000 */
[----:B------:R-:W-:-:S06]  /*0990*/  UISETP.GT.U32.AND UP2, UPT, UR10, 0x3, UPT ;  /* 0x000000030a00788c */ /* 0x000fcc000bf44070 */
[----:B------:R-:W-:-:S13]  /*09a0*/  PLOP3.LUT P0, PT, PT, PT, UP2, 0x80, 0x0 ;  /* 0x000000000000781c */ /* 0x000fda0003f0f028 */
[----:B------:R-:W-:Y:S05]  /*09b0*/  @P0 EXIT ;  /* 0x000000000000094d */ /* 0x000fea0003800000 */
.L_x_7:
[----:B------:R-:W-:-:S08]  /*09c0*/  NOP ;  /* 0x0000000000007918 */ /* 0x000fd00000000000 */
[----:B------:R-:W1:Y:S02]  /*09d0*/  USETMAXREG.TRY_ALLOC.CTAPOOL UP2, 0xf0 ;  /* 0x000000f0000079c8 */ /* 0x000e640008040600 */
[----:B-1----:R-:W-:-:S13]  /*09e0*/  PLOP3.LUT P0, PT, PT, PT, UP2, 0x80, 0x0 ;  /* 0x000000000000781c */ /* 0x002fda0003f0f028 */
[----:B------:R-:W-:Y:S05]  /*09f0*/  @!P0 BRA `(.L_x_7) ;  /* 0xfffffffc00f08947 */ /* 0x000fea000383ffff */
[----:B------:R-:W-:Y:S01]  /*0a00*/  UISETP.NE.AND UP2, UPT, UR37, 0x1, UPT ;  /* 0x000000012500788c */ /* 0x000fe2000bf45270 */
[----:B------:R-:W1:Y:S01]  /*0a10*/  S2UR UR42, SR_CTAID.X ;  /* 0x00000000002a79c3 */ /* 0x000e620000002500 */
[----:B------:R-:W-:Y:S01]  /*0a20*/  UMOV UR4, URZ ;  /* 0x0000003f00047c82 */ /* 0x000fe20008000000 */
[----:B------:R-:W-:-:S03]  /*0a30*/  UMOV UR5, URZ ;  /* 0x0000003f00057c82 */ /* 0x000fc60008000000 */
[----:B------:R-:W-:-:S13]  /*0a40*/  PLOP3.LUT P0, PT, PT, PT, UP2, 0x80, 0x0 ;  /* 0x000000000000781c */ /* 0x000fda0003f0f028 */
[----:B------:R-:W-:Y:S05]  /*0a50*/  @!P0 BRA `(.L_x_8) ;  /* 0x00000000003c8947 */ /* 0x000fea0003800000 */
[----:B------:R-:W-:Y:S01]  /*0a60*/  UISETP.NE.AND UP2, UPT, UR37, 0x2, UPT ;  /* 0x000000022500788c */ /* 0x000fe2000bf45270 */
[----:B------:R-:W-:-:S05]  /*0a70*/  UMOV UR5, 0x1 ;  /* 0x0000000100057882 */ /* 0x000fca0000000000 */
[----:B------:R-:W-:-:S13]  /*0a80*/  PLOP3.LUT P1, PT, PT, PT, UP2, 0x80, 0x0 ;  /* 0x000000000000781c */ /* 0x000fda0003f2f028 */
[----:B------:R-:W-:Y:S05]  /*0a90*/  @!P1 BRA `(.L_x_8) ;  /* 0x00000000002c9947 */ /* 0x000fea0003800000 */
[----:B------:R-:W-:-:S06]  /*0aa0*/  UISETP.NE.AND UP2, UPT, UR37, 0x3, UPT ;  /* 0x000000032500788c */ /* 0x000fcc000bf45270 */
[----:B------:R-:W-:-:S13]  /*0ab0*/  PLOP3.LUT P1, PT, PT, PT, UP2, 0x80, 0x0 ;  /* 0x000000000000781c */ /* 0x000fda0003f2f028 */
[----:B------:R-:W-:Y:S05]  /*0ac0*/  @!P1 BRA `(.L_x_9) ;  /* 0x0000000000189947 */ /* 0x000fea0003800000 */
[----:B------:R-:W-:-:S11]  /*0ad0*/  UISETP.NE.AND UP2, UPT, UR37, 0x4, UPT ;  /* 0x000000042500788c */ /* 0x000fd6000bf45270 */
[----:B------:R-:W-:Y:S01]  /*0ae0*/  @!UP2 UMOV UR4, 0x1 ;  /* 0x000000010004a882 */ /* 0x000fe20000000000 */
[----:B------:R-:W-:Y:S01]  /*0af0*/  @!UP2 UMOV UR5, 0x1 ;  /* 0x000000010005a882 */ /* 0x000fe20000000000 */
[----:B------:R-:W-:Y:S01]  /*0b00*/  @UP2 UMOV UR4, URZ ;  /* 0x0000003f00042c82 */ /* 0x000fe20008000000 */
[----:B------:R-:W-:Y:S01]  /*0b10*/  @UP2 UMOV UR5, URZ ;  /* 0x0000003f00052c82 */ /* 0x000fe20008000000 */
[----:B------:R-:W-:Y:S05]  /*0b20*/  BRA `(.L_x_8) ;  /* 0x0000000000087947 */ /* 0x000fea0003800000 */
.L_x_9:
[----:B------:R-:W-:Y:S01]  /*0b30*/  UMOV UR4, 0x1 ;  /* 0x0000000100047882 */ /* 0x000fe20000000000 */
[----:B------:R-:W-:-:S05]  /*0b40*/  UMOV UR5, URZ ;  /* 0x0000003f00057c82 */ /* 0x000fca0008000000 */
.L_x_8:
[----:B------:R-:W-:Y:S05]  /*0b50*/  @!P0 BRA `(.L_x_10) ;  /* 0x00000000003c8947 */ /* 0x000fea0003800000 */
[----:B------:R-:W-:-:S06]  /*0b60*/  UISETP.NE.AND UP2, UPT, UR37, 0x2, UPT ;  /* 0x000000022500788c */ /* 0x000fcc000bf45270 */
[----:B------:R-:W-:-:S13]  /*0b70*/  PLOP3.LUT P0, PT, PT, PT, UP2, 0x80, 0x0 ;  /* 0x000000000000781c */ /* 0x000fda0003f0f028 */
[----:B------:R-:W-:Y:S05]  /*0b80*/  @!P0 BRA `(.L_x_11) ;  /* 0x0000000000288947 */ /* 0x000fea0003800000 */
[----:B------:R-:W-:-:S06]  /*0b90*/  UISETP.NE.AND UP2, UPT, UR37, 0x3, UPT ;  /* 0x000000032500788c */ /* 0x000fcc000bf45270 */
[----:B------:R-:W-:-:S13]  /*0ba0*/  PLOP3.LUT P0, PT, PT, PT, UP2, 0x80, 0x0 ;  /* 0x000000000000781c */ /* 0x000fda0003f0f028 */
[----:B------:R-:W-:Y:S05]  /*0bb0*/  @!P0 BRA `(.L_x_12) ;  /* 0x0000000000148947 */ /* 0x000fea0003800000 */
[----:B------:R-:W-:-:S06]  /*0bc0*/  UISETP.NE.AND UP2, UPT, UR37, 0x4, UPT ;  /* 0x000000042500788c */ /* 0x000fcc000bf45270 */
[----:B------:R-:W-:-:S13]  /*0bd0*/  PLOP3.LUT P0, PT, PT, PT, UP2, 0x80, 0x0 ;  /* 0x000000000000781c */ /* 0x000fda0003f0f028 */
[----:B------:R-:W-:Y:S05]  /*0be0*/  @P0 BRA `(.L_x_13) ;  /* 0x00000000001c0947 */ /* 0x000fea0003800000 */
[----:B-1----:R-:W-:Y:S01]  /*0bf0*/  ULEA UR42, UR42, 0x3, 0x1 ;  /* 0x000000032a2a7891 */ /* 0x002fe2000f8e083f */
[----:B------:R-:W-:Y:S11]  /*0c00*/  BRA `(.L_x_13) ;  /* 0x0000000000147947 */ /* 0x000ff60003800000 */
.L_x_12:
[----:B-1----:R-:W-:Y:S01]  /*0c10*/  ULEA UR42, UR42, 0x2, 0x1 ;  /* 0x000000022a2a7891 */ /* 0x002fe2000f8e083f */
[----:B------:R-:W-:Y:S11]  /*0c20*/  BRA `(.L_x_13) ;  /* 0x00000000000c7947 */ /* 0x000ff60003800000 */
.L_x_11:
[----:B-1----:R-:W-:Y:S01]  /*0c30*/  ULEA UR42, UR42, 0x1, 0x1 ;  /* 0x000000012a2a7891 */ /* 0x002fe2000f8e083f */
[----:B------:R-:W-:Y:S11]  /*0c40*/  BRA `(.L_x_13) ;  /* 0x0000000000047947 */ /* 0x000ff60003800000 */
.L_x_10:
[----:B-1----:R-:W-:-:S12]  /*0c50*/  USHF.L.U32 UR42, UR42, 0x1, URZ ;  /* 0x000000012a2a7899 */ /* 0x002fd8000800063f */
.L_x_13:
[----:B------:R-:W-:-:S04]  /*0c60*/  ULOP3.LUT UR6, UR6, 0x1, URZ, 0xfc, !UPT ;  /* 0x0000000106067892 */ /* 0x000fc8000f8efc3f */
[----:B------:R-:W-:-:S06]  /*0c70*/  UISETP.NE.AND UP2, UPT, UR6, 0x3, UPT ;  /* 0x000000030600788c */ /* 0x000fcc000bf45270 */
[----:B------:R-:W-:-:S13]  /*0c80*/  PLOP3.LUT P0, PT, PT, PT, UP2, 0x80, 0x0 ;  /* 0x000000000000781c */ /* 0x000fda0003f0f028 */
[----:B------:R-:W-:Y:S05]  /*0c90*/  @!P0 BRA `(.L_x_14) ;  /* 0x0000000000048947 */ /* 0x000fea0003800000 */
[----:B-1----:R-:W-:Y:S01]  /*0ca0*/  BPT.TRAP 0x1 ;  /* 0x000000040000795c */ /* 0x002fe20000300000 */
.L_x_14:
[----:B------:R-:W2:Y:S01]  /*0cb0*/  S2UR UR6, SR_CgaCtaId ;  /* 0x00000000000679c3 */ /* 0x000ea20000008800 */
[----:B------:R-:W-:Y:S01]  /*0cc0*/  UMOV UR36, 0x400 ;  /* 0x0000040000247882 */ /* 0x000fe20000000000 */
[----:B------:R-:W-:-:S04]  /*0cd0*/  MOV R0, UR4 ;  /* 0x0000000400007c02 */ /* 0x000fc80008000f00 */
[----:B------:R-:W-:Y:S01]  /*0ce0*/  SHF.L.U32 R0, R0, 0x1f, RZ ;  /* 0x0000001f00007819 */ /* 0x000fe200000006ff */
[----:B--2---:R-:W-:-:S04]  /*0cf0*/  ULEA UR36, UR6, UR36, 0x18 ;  /* 0x0000002406247291 */ /* 0x004fc8000f8ec03f */
[----:B------:R-:W-:-:S09]  /*0d00*/  ULEA UR6, UR5, UR36, 0x3 ;  /* 0x0000002405067291 */ /* 0x000fd2000f8e183f */
[----:B------:R-:W2:Y:S02]  /*0d10*/  SYNCS.PHASECHK.TRANS64.TRYWAIT P1, [UR6+0x2c050], R0 ;  /* 0x02c05000ff0075a7 */ /* 0x000ea40008020146 */
[----:B--2---:R-:W-:Y:S05]  /*0d20*/  @!P1 BRA `(.L_x_15) ;  /* 0x000000bc00749947 */ /* 0x004fea0003800000 */
.L_x_89:
[----:B------:R-:W-:Y:S05]  /*0d30*/  @!P0 BRA `(.L_x_16) ;  /* 0x0000000000048947 */ /* 0x000fea0003800000 */
[----:B-1----:R-:W-:Y:S01]  /*0d40*/  BPT.TRAP 0x1 ;  /* 0x000000040000795c */ /* 0x002fe20000300000 */
.L_x_16:
[----:B------:R-:W-:Y:S01]  /*0d50*/  SHF.L.U32 R5, RZ, 0x1f, RZ ;  /* 0x0000001fff057819 */ /* 0x000fe200000006ff */
[----:B------:R-:W-:Y:S01]  /*0d60*/  UIADD3 UR25, UR36, 0x2c090, URZ ;  /* 0x0002c09024197890 */ /* 0x000fe2000fffe03f */
[----:B------:R-:W-:Y:S02]  /*0d70*/  ISETP.NE.AND P2, PT, RZ, UR10, PT ;  /* 0x0000000aff007c0c */ /* 0x000fe4000bf45270 */
[----:B------:R-:W3:Y:S02]  /*0d80*/  SYNCS.PHASECHK.TRANS64.TRYWAIT P1, [UR36+0x2c000], R5 ;  /* 0x02c00005ff0075a7 */ /* 0x000ee40008020164 */
[----:B---3--:R-:W-:Y:S09]  /*0d90*/  @!P1 BRA `(.L_x_17) ;  /* 0x000000bc00709947 */ /* 0x008ff20003800000 */
.L_x_90:
[----:B------:R-:W-:Y:S01]  /*0da0*/  ULEA UR10, UR10, UR25, 0x3 ;  /* 0x000000190a0a7291 */ /* 0x000fe2000f8e183f */
[----:B--2---:R-:W-:Y:S01]  /*0db0*/  SEL R0, RZ, 0x1, P2 ;  /* 0x00000001ff007807 */ /* 0x004fe20001000000 */
[----:B------:R-:W-:-:S03]  /*0dc0*/  UIADD3 UR4, UR37, -0x1, URZ ;  /* 0xffffffff25047890 */ /* 0x000fc6000fffe03f */
[----:B------:R-:W-:Y:S01]  /*0dd0*/  SHF.L.U32 R0, R0, 0x1f, RZ ;  /* 0x0000001f00007819 */ /* 0x000fe200000006ff */
[----:B------:R-:W-:-:S03]  /*0de0*/  USHF.L.U32 UR4, UR4, 0x3, URZ ;  /* 0x0000000304047899 */ /* 0x000fc6000800063f */
[----:B------:R-:W2:Y:S02]  /*0df0*/  SYNCS.PHASECHK.TRANS64.TRYWAIT P1, [UR10], R0 ;  /* 0x00000000ff0075a7 */ /* 0x000ea4000802014a */
[----:B--2---:R-:W-:Y:S07]  /*0e00*/  @!P1 BRA `(.L_x_18) ;  /* 0x000000bc006c9947 */ /* 0x004fee0003800000 */
.L_x_91:
[----:B------:R-:W-:Y:S01]  /*0e10*/  USHF.R.U32.HI UR6, URZ, 0x4, UR36 ;  /* 0x000000043f067899 */ /* 0x000fe20008011624 */
[----:B------:R-:W-:Y:S01]  /*0e20*/  WARPGROUP.ARRIVE ;  /* 0x00000000000079c5 */ /* 0x000fe20000000000 */
[----:B------:R-:W-:Y:S02]  /*0e30*/  UIADD3 UR7, UR36, 0x4000, URZ ;  /* 0x0000400024077890 */ /* 0x000fe4000fffe03f */
[----:B------:R-:W-:Y:S02]  /*0e40*/  ULOP3.LUT UR6, UR6, 0x3fff, URZ, 0xc0, !UPT ;  /* 0x00003fff06067892 */ /* 0x000fe4000f8ec03f */
[----:B------:R-:W-:Y:S02]  /*0e50*/  USHF.R.U32.HI UR7, URZ, 0x4, UR7 ;  /* 0x000000043f077899 */ /* 0x000fe40008011607 */
[----:B------:R-:W-:Y:S02]  /*0e60*/  ULOP3.LUT UR8, UR6, 0x10000, URZ, 0xfc, !UPT ;  /* 0x0001000006087892 */ /* 0x000fe4000f8efc3f */
[----:B------:R-:W-:-:S02]  /*0e70*/  ULOP3.LUT UR6, UR7, 0x3fff, URZ, 0xc0, !UPT ;  /* 0x00003fff07067892 */ /* 0x000fc4000f8ec03f */
[----:B------:R-:W-:Y:S02]  /*0e80*/  ULEA UR5, UR5, UR8, 0x9 ;  /* 0x0000000805057291 */ /* 0x000fe4000f8e483f */
[----:B------:R-:W-:Y:S01]  /*0e90*/  ULOP3.LUT UR24, UR6, 0x10000, URZ, 0xfc, !UPT ;  /* 0x0001000006187892 */ /* 0x000fe2000f8efc3f */
[----:B------:R-:W-:Y:S01]  /*0ea0*/  UMOV UR21, 0x40000040 ;  /* 0x4000004000157882 */ /* 0x000fe20000000000 */
[----:B------:R-:W-:Y:S01]  /*0eb0*/  UMOV UR23, 0x40000040 ;  /* 0x4000004000177882 */ /* 0x000fe20000000000 */
[----:B------:R-:W-:Y:S02]  /*0ec0*/  UIADD3 UR16, UR5, 0x2, URZ ;  /* 0x0000000205107890 */ /* 0x000fe4000fffe03f */
[----:B------:R-:W-:Y:S02]  /*0ed0*/  UMOV UR20, UR5 ;  /* 0x0000000500147c82 */ /* 0x000fe40008000000 */
[----:B------:R-:W-:Y:S01]  /*0ee0*/  UMOV UR22, UR24 ;  /* 0x0000001800167c82 */ /* 0x000fe20008000000 */
[----:B------:R-:W-:Y:S01]  /*0ef0*/  UIADD3 UR18, UR24, 0x2, URZ ;  /* 0x0000000218127890 */ /* 0x000fe2000fffe03f */
[----:B------:R-:W-:Y:S01]  /*0f00*/  HGMMA.64x256x16.F32.BF16 R24, gdesc[UR20], RZ, !UPT, gsb0 ;  /* 0x03e00000141879f0 */ /* 0x000fe2000c0018ff */
[----:B------:R-:W-:Y:S01]  /*0f10*/  UMOV UR17, 0x40000040 ;  /* 0x4000004000117882 */ /* 0x000fe20000000000 */
[----:B------:R-:W-:Y:S01]  /*0f20*/  UMOV UR19, 0x40000040 ;  /* 0x4000004000137882 */ /* 0x000fe20000000000 */
[----:B------:R-:W-:-:S02]  /*0f30*/  UIADD3 UR12, UR5, 0x4, URZ ;  /* 0x00000004050c7890 */ /* 0x000fc4000fffe03f */
[----:B------:R-:W-:Y:S01]  /*0f40*/  UIADD3 UR14, UR24, 0x4, URZ ;  /* 0x00000004180e7890 */ /* 0x000fe2000fffe03f */
[----:B------:R-:W-:Y:S01]  /*0f50*/  UMOV UR13, 0x40000040 ;  /* 0x40000040000d7882 */ /* 0x000fe20000000000 */
[----:B------:R-:W-:Y:S01]  /*0f60*/  UMOV UR15, 0x40000040 ;  /* 0x40000040000f7882 */ /* 0x000fe20000000000 */
[----:B------:R-:W-:Y:S02]  /*0f70*/  UIADD3 UR8, UR5, 0x6, URZ ;  /* 0x0000000605087890 */ /* 0x000fe4000fffe03f */
[----:B------:R-:W-:Y:S01]  /*0f80*/  UIADD3 UR10, UR24, 0x6, URZ ;  /* 0x00000006180a7890 */ /* 0x000fe2000fffe03f */
[----:B------:R-:W-:Y:S01]  /*0f90*/  UMOV UR9, 0x40000040 ;  /* 0x4000004000097882 */ /* 0x000fe20000000000 */
[----:B------:R-:W-:Y:S01]  /*0fa0*/  UMOV UR11, 0x40000040 ;  /* 0x40000040000b7882 */ /* 0x000fe20000000000 */
[----:B------:R-:W-:Y:S01]  /*0fb0*/  ULDC UR5, c[0x0][0x604] ;  /* 0x0001810000057ab9 */ /* 0x000fe20000000800 */
[----:B------:R-:W-:Y:S01]  /*0fc0*/  ULDC UR7, c[0x0][0x604] ;  /* 0x0001810000077ab9 */ /* 0x000fe20000000800 */
[----:B------:R-:W-:Y:S01]  /*0fd0*/  ULDC UR22, c[0x0][0x604] ;  /* 0x0001810000167ab9 */ /* 0x000fe20000000800 */
[----:B------:R-:W-:Y:S01]  /*0fe0*/  ULOP3.LUT UR4, UR4, 0x8, URZ, 0xc, !UPT ;  /* 0x0000000804047892 */ /* 0x000fe2000f8e0c3f */
[----:B------:R-:W-:-:S02]  /*0ff0*/  WARPGROUP.DEPBAR.LE gsb0, 0x0 ;  /* 0x00008000000079c5 */ /* 0x000fc40000010000 */
[----:B------:R-:W-:-:S09]  /*1000*/  WARPGROUP.ARRIVE ;  /* 0x00000000000079c5 */ /* 0x000fd20000000000 */
[----:B------:R-:W-:Y:S01]  /*1010*/  HGMMA.64x256x16.F32.BF16 R24, gdesc[UR16], R24, gsb0 ;  /* 0x03e00000101879f0 */ /* 0x000fe20008001818 */
[----:B------:R-:W-:Y:S01]  /*1020*/  ULDC UR18, c[0x0][0x604] ;  /* 0x0001810000127ab9 */ /* 0x000fe20000000800 */
[----:B------:R-:W-:Y:S01]  /*1030*/  ULDC UR19, c[0x0][0x604] ;  /* 0x0001810000137ab9 */ /* 0x000fe20000000800 */
[----:B------:R-:W-:Y:S02]  /*1040*/  WARPGROUP.DEPBAR.LE gsb0, 0x0 ;  /* 0x00008000000079c5 */ /* 0x000fe40000010000 */
[----:B------:R-:W-:-:S15]  /*1050*/  WARPGROUP.ARRIVE ;  /* 0x00000000000079c5 */ /* 0x000fde0000000000 */
[----:B------:R-:W-:-:S08]  /*1060*/  NOP ;  /* 0x0000000000007918 */ /* 0x000fd00000000000 */
        /* <DEDUP_REMOVED lines=10> */
[----:B--2---:R-:W-:-:S04]  /*1110*/  FMNMX R3, R24, R25, !PT ;  /* 0x0000001918037209 */ /* 0x004fc80007800000 */
[----:B------:R-:W-:-:S04]  /*1120*/  FMNMX R0, R28, R3, !PT ;  /* 0x000000031c007209 */ /* 0x000fc80007800000 */
        /* <DEDUP_REMOVED lines=9> */
[----:B------:R-:W-:Y:S02]  /*11c0*/  FMNMX R0, R48, R3, !PT ;  /* 0x0000000330007209 */ /* 0x000fe40007800000 */
[----:B------:R-:W-:Y:S02]  /*11d0*/  FMNMX R3, R26, R27, !PT ;  /* 0x0000001b1a037209 */ /* 0x000fe40007800000 */
[----:B------:R-:W-:Y:S02]  /*11e0*/  FMNMX R7, R49, R0, !PT ;  /* 0x0000000031077209 */ /* 0x000fe40007800000 */
[----:B------:R-:W-:Y:S02]  /*11f0*/  FMNMX R0, R30, R3, !PT ;  /* 0x000000031e007209 */ /* 0x000fe40007800000 */
[----:B------:R-:W-:Y:S02]  /*1200*/  FMNMX R2, R52, R7, !PT ;  /* 0x0000000734027209 */ /* 0x000fe40007800000 */
[----:B------:R-:W-:-:S02]  /*1210*/  FMNMX R3, R31, R0, !PT ;  /* 0x000000001f037209 */ /* 0x000fc40007800000 */
        /* <DEDUP_REMOVED lines=97> */
[----:B------:R-:W-:-:S03]  /*1830*/  FMNMX R0, R130, R3, !PT ;  /* 0x0000000382007209 */ /* 0x000fc60007800000 */
[----:B------:R-:W2:Y:S01]  /*1840*/  SHFL.BFLY PT, R7, R2, 0x1, 0x1f ;  /* 0x0c201f0002077f89 */ /* 0x000ea200000e0000 */
[----:B------:R-:W-:-:S04]  /*1850*/  FMNMX R3, R131, R0, !PT ;  /* 0x0000000083037209 */ /* 0x000fc80007800000 */
[----:B------:R-:W-:-:S04]  /*1860*/  FMNMX R0, R134, R3, !PT ;  /* 0x0000000386007209 */ /* 0x000fc80007800000 */
[----:B------:R-:W-:-:S04]  /*1870*/  FMNMX R3, R135, R0, !PT ;  /* 0x0000000087037209 */ /* 0x000fc80007800000 */
[----:B------:R-:W-:-:S04]  /*1880*/  FMNMX R0, R138, R3, !PT ;  /* 0x000000038a007209 */ /* 0x000fc80007800000 */
[----:B------:R-:W-:-:S04]  /*1890*/  FMNMX R3, R139, R0, !PT ;  /* 0x000000008b037209 */ /* 0x000fc80007800000 */
[----:B------:R-:W-:Y:S02]  /*18a0*/  FMNMX R0, R142, R3, !PT ;  /* 0x000000038e007209 */ /* 0x000fe40007800000 */
[----:B--2---:R-:W-:Y:S02]  /*18b0*/  FMNMX R7, R2, R7, !PT ;  /* 0x0000000702077209 */ /* 0x004fe40007800000 */
[----:B------:R-:W-:-:S03]  /*18c0*/  FMNMX R3, R143, R0, !PT ;  /* 0x000000008f037209 */ /* 0x000fc60007800000 */
[----:B------:R-:W2:Y:S01]  /*18d0*/  SHFL.BFLY PT, R6, R7, 0x2, 0x1f ;  /* 0x0c401f0007067f89 */ /* 0x000ea200000e0000 */
[----:B------:R-:W-:-:S04]  /*18e0*/  FMNMX R0, R146, R3, !PT ;  /* 0x0000000392007209 */ /* 0x000fc80007800000 */
[----:B------:R-:W-:-:S04]  /*18f0*/  FMNMX R3, R147, R0, !PT ;  /* 0x0000000093037209 */ /* 0x000fc80007800000 */
[----:B------:R-:W-:-:S04]  /*1900*/  FMNMX R0, R150, R3, !PT ;  /* 0x0000000396007209 */ /* 0x000fc80007800000 */
[----:B------:R-:W-:-:S05]  /*1910*/  FMNMX R3, R151, R0, !PT ;  /* 0x0000000097037209 */ /* 0x000fca0007800000 */
[----:B------:R-:W3:Y:S01]  /*1920*/  SHFL.BFLY PT, R4, R3, 0x1, 0x1f ;  /* 0x0c201f0003047f89 */ /* 0x000ee200000e0000 */
[----:B--2---:R-:W-:-:S04]  /*1930*/  FMNMX R0, R7, R6, !PT ;  /* 0x0000000607007209 */ /* 0x004fc80007800000 */
[----:B------:R-:W-:-:S04]  /*1940*/  FSETP.NEU.AND P1, PT, R0, -INF , PT ;  /* 0xff8000000000780b */ /* 0x000fc80003f2d000 */
[----:B------:R-:W-:-:S05]  /*1950*/  FSEL R2, R0, RZ, P1 ;  /* 0x000000ff00027208 */ /* 0x000fca0000800000 */
[----:B------:R-:W-:Y:S01]  /*1960*/  FMUL R2, R2, UR5 ;  /* 0x0000000502027c20 */ /* 0x000fe20008400000 */
[----:B------:R-:W-:-:S03]  /*1970*/  ULDC UR5, c[0x0][0x604] ;  /* 0x0001810000057ab9 */ /* 0x000fc60000000800 */
[--C-:B------:R-:W-:Y:S01]  /*1980*/  FFMA R24, R24, UR5, -R2.reuse ;  /* 0x0000000518187c23 */ /* 0x100fe20008000802 */
[----:B------:R-:W-:Y:S01]  /*1990*/  ULDC UR5, c[0x0][0x604] ;  /* 0x0001810000057ab9 */ /* 0x000fe20000000800 */
[----:B---3--:R-:W-:Y:S01]  /*19a0*/  FMNMX R4, R3, R4, !PT ;  /* 0x0000000403047209 */ /* 0x008fe20007800000 */
[--C-:B------:R-:W-:Y:S01]  /*19b0*/  FFMA R7, R25, UR5, -R2.reuse ;  /* 0x0000000519077c23 */ /* 0x100fe20008000802 */
[----:B------:R-:W-:Y:S01]  /*19c0*/  ULDC UR5, c[0x0][0x604] ;  /* 0x0001810000057ab9 */ /* 0x000fe20000000800 */
[----:B------:R-:W-:Y:S01]  /*19d0*/  FSETP.GEU.AND P6, PT, R24, -126, PT ;  /* 0xc2fc00001800780b */ /* 0x000fe20003fce000 */
[--C-:B------:R-:W-:Y:S01]  /*19e0*/  FFMA R6, R28, UR5, -R2.reuse ;  /* 0x000000051c067c23 */ /* 0x100fe20008000802 */
[----:B------:R-:W2:Y:S01]  /*19f0*/  SHFL.BFLY PT, R3, R4, 0x2, 0x1f ;  /* 0x0c401f0004037f89 */ /* 0x000ea200000e0000 */
[----:B------:R-:W-:Y:S01]  /*1a00*/  FSETP.GEU.AND P5, PT, R7, -126, PT ;  /* 0xc2fc00000700780b */ /* 0x000fe20003fae000 */
[----:B------:R-:W-:Y:S02]  /*1a10*/  ULDC UR5, c[0x0][0x604] ;  /* 0x0001810000057ab9 */ /* 0x000fe40000000800 */
[--C-:B------:R-:W-:Y:S01]  /*1a20*/  FFMA R9, R29, UR5, -R2.reuse ;  /* 0x000000051d097c23 */ /* 0x100fe20008000802 */
[----:B------:R-:W-:Y:S01]  /*1a30*/  ULDC UR5, c[0x0][0x604] ;  /* 0x0001810000057ab9 */ /* 0x000fe20000000800 */
[----:B------:R-:W-:Y:S01]  /*1a40*/  FSETP.GEU.AND P3, PT, R6, -126, PT ;  /* 0xc2fc00000600780b */ /* 0x000fe20003f6e000 */
[--C-:B------:R-:W-:Y:S01]  /*1a50*/  FFMA R32, R32, UR5, -R2.reuse ;  /* 0x0000000520207c23 */ /* 0x100fe20008000802 */
[----:B------:R-:W-:Y:S01]  /*1a60*/  ULDC UR5, c[0x0][0x604] ;  /* 0x0001810000057ab9 */ /* 0x000fe20000000800 */
[----:B------:R-:W-:Y:S01]  /*1a70*/  FSETP.GEU.AND P2, PT, R9, -126, PT ;  /* 0xc2fc00000900780b */ /* 0x000fe20003f4e000 */
[--C-:B------:R-:W-:Y:S01]  /*1a80*/  FFMA R11, R33, UR5, -R2.reuse ;  /* 0x00000005210b7c23 */ /* 0x100fe20008000802 */
[----:B------:R-:W-:Y:S01]  /*1a90*/  ULDC UR5, c[0x0][0x604] ;  /* 0x0001810000057ab9 */ /* 0x000fe20000000800 */
[----:B------:R-:W-:Y:S01]  /*1aa0*/  FSETP.GEU.AND P4, PT, R32, -126, PT ;  /* 0xc2fc00002000780b */ /* 0x000fe20003f8e000 */
[--C-:B------:R-:W-:Y:S01]  /*1ab0*/  FFMA R8, R36, UR5, -R2.reuse ;  /* 0x0000000524087c23 */ /* 0x100fe20008000802 */
[----:B------:R-:W-:Y:S01]  /*1ac0*/  @!P5 FMUL R7, R7, 0.5 ;  /* 0x3f0000000707d820 */ /* 0x000fe20000400000 */
[----:B------:R-:W-:Y:S01]  /*1ad0*/  ULDC UR5, c[0x0][0x604] ;  /* 0x0001810000057ab9 */ /* 0x000fe20000000800 */
[----:B------:R-:W-:Y:S01]  /*1ae0*/  @!P6 FMUL R24, R24, 0.5 ;  /* 0x3f0000001818e820 */ /* 0x000fe20000400000 */
[--C-:B------:R-:W-:Y:S01]  /*1af0*/  FFMA R13, R37, UR5, -R2.reuse ;  /* 0x00000005250d7c23 */ /* 0x100fe20008000802 */
[----:B------:R-:W-:Y:S01]  /*1b00*/  ULDC UR5, c[0x0][0x604] ;  /* 0x0001810000057ab9 */ /* 0x000fe20000000800 */
[----:B------:R-:W-:Y:S01]  /*1b10*/  @!P3 FMUL R6, R6, 0.5 ;  /* 0x3f0000000606b820 */ /* 0x000fe20000400000 */
[----:B------:R-:W3:Y:S01]  /*1b20*/  MUFU.EX2 R7, R7 ;  /* 0x0000000700077308 */ /* 0x000ee20000000800 */
[--C-:B------:R-:W-:Y:S01]  /*1b30*/  FFMA R40, R40, UR5, -R2.reuse ;  /* 0x0000000528287c23 */ /* 0x100fe20008000802 */
[----:B------:R-:W-:Y:S01]  /*1b40*/  @!P2 FMUL R9, R9, 0.5 ;  /* 0x3f0000000909a820 */ /* 0x000fe20000400000 */
[----:B------:R-:W-:Y:S01]  /*1b50*/  ULDC UR5, c[0x0][0x604] ;  /* 0x0001810000057ab9 */ /* 0x000fe20000000800 */
[----:B--2---:R-:W-:Y:S01]  /*1b60*/  FMNMX R4, R4, R3, !PT ;  /* 0x0000000304047209 */ /* 0x004fe20007800000 */
[--C-:B------:R-:W-:Y:S01]  /*1b70*/  FFMA R15, R41, UR5, -R2.reuse ;  /* 0x00000005290f7c23 */ /* 0x100fe20008000802 */
[----:B------:R-:W-:Y:S01]  /*1b80*/  ULDC UR5, c[0x0][0x604] ;  /* 0x0001810000057ab9 */ /* 0x000fe20000000800 */
[----:B------:R-:W-:Y:S01]  /*1b90*/  @!P4 FMUL R32, R32, 0.5 ;  /* 0x3f0000002020c820 */ /* 0x000fe20000400000 */
[----:B------:R-:W-:Y:S01]  /*1ba0*/  FSETP.NEU.AND P1, PT, R4, -INF , PT ;  /* 0xff8000000400780b */ /* 0x000fe20003f2d000 */
[----:B------:R-:W2:Y:S01]  /*1bb0*/  MUFU.EX2 R9, R9 ;  /* 0x0000000900097308 */ /* 0x000ea20000000800 */
[--C-:B------:R-:W-:Y:S01]  /*1bc0*/  FFMA R10, R44, UR5, -R2.reuse ;  /* 0x000000052c0a7c23 */ /* 0x100fe20008000802 */
[----:B------:R-:W-:Y:S01]  /*1bd0*/  ULDC UR5, c[0x0][0x604] ;  /* 0x0001810000057ab9 */ /* 0x000fe20000000800 */
[----:B------:R-:W-:Y:S01]  /*1be0*/  FSEL R3, R4, RZ, P1 ;  /* 0x000000ff04037208 */ /* 0x000fe20000800000 */
[--C-:B------:R-:W-:Y:S01]  /*1bf0*/  FFMA R17, R45, UR5, -R2.reuse ;  /* 0x000000052d117c23 */ /* 0x100fe20008000802 */
[----:B------:R-:W-:Y:S01]  /*1c00*/  FSETP.GEU.AND P1, PT, R11, -126, PT ;  /* 0xc2fc00000b00780b */ /* 0x000fe20003f2e000 */
[----:B------:R-:W-:Y:S01]  /*1c10*/  ULDC UR5, c[0x0][0x604] ;  /* 0x0001810000057ab9 */ /* 0x000fe20000000800 */
[----:B---3--:R-:W-:Y:S01]  /*1c20*/  @!P5 FMUL R7, R7, R7 ;  /* 0x000000070707d220 */ /* 0x008fe20000400000 */
[----:B------:R-:W-:Y:S01]  /*1c30*/  FSETP.GEU.AND P5, PT, R13, -126, PT ;  /* 0xc2fc00000d00780b */ /* 0x000fe20003fae000 */
[----:B------:R-:W3:Y:S01]  /*1c40*/  MUFU.EX2 R6, R6 ;  /* 0x0000000600067308 */ /* 0x000ee20000000800 */
[----:B------:R-:W-:Y:S01]  /*1c50*/  FFMA R36, R48, UR5, -R2 ;  /* 0x0000000530247c23 */ /* 0x000fe20008000802 */
[----:B------:R-:W-:-:S02]  /*1c60*/  ULDC UR5, c[0x0][0x604] ;  /* 0x0001810000057ab9 */ /* 0x000fc40000000800 */
[----:B------:R-:W-:Y:S01]  /*1c70*/  FFMA R19, R49, UR5, -R2 ;  /* 0x0000000531137c23 */ /* 0x000fe20008000802 */
[----:B------:R-:W-:Y:S01]  /*1c80*/  ULDC UR5, c[0x0][0x604] ;  /* 0x0001810000057ab9 */ /* 0x000fe20000000800 */
[----:B--2---:R-:W-:-:S03]  /*1c90*/  @!P2 FMUL R9, R9, R9 ;  /* 0x000000090909a220 */ /* 0x004fc60000400000 */
[----:B------:R-:W-:Y:S01]  /*1ca0*/  @!P1 FMUL R11, R11, 0.5 ;  /* 0x3f0000000b0b9820 */ /* 0x000fe20000400000 */
[----:B------:R-:W-:Y:S01]  /*1cb0*/  FSETP.GEU.AND P2, PT, R15, -126, PT ;  /* 0xc2fc00000f00780b */ /* 0x000fe20003f4e000 */
[----:B------:R-:W2:Y:S01]  /*1cc0*/  MUFU.EX2 R28, R24 ;  /* 0x00000018001c7308 */ /* 0x000ea20000000800 */
[--C-:B------:R-:W-:Y:S01]  /*1cd0*/  FFMA R12, R52, UR5, -R2.reuse ;  /* 0x00000005340c7c23 */ /* 0x100fe20008000802 */
[----:B------:R-:W-:Y:S01]  /*1ce0*/  @!P5 FMUL R13, R13, 0.5 ;  /* 0x3f0000000d0dd820 */ /* 0x000fe20000400000 */
[----:B------:R-:W-:Y:S02]  /*1cf0*/  ULDC UR5, c[0x0][0x604] ;  /* 0x0001810000057ab9 */ /* 0x000fe40000000800 */
[----:B------:R-:W-:Y:S01]  /*1d00*/  FFMA R21, R53, UR5, -R2 ;  /* 0x0000000535157c23 */ /* 0x000fe20008000802 */
[----:B------:R-:W-:Y:S01]  /*1d10*/  ULDC UR5, c[0x0][0x604] ;  /* 0x0001810000057ab9 */ /* 0x000fe20000000800 */
[----:B---3--:R-:W-:Y:S01]  /*1d20*/  @!P3 FMUL R6, R6, R6 ;  /* 0x000000060606b220 */ /* 0x008fe20000400000 */
[----:B------:R-:W3:Y:S01]  /*1d30*/  MUFU.EX2 R13, R13 ;  /* 0x0000000d000d7308 */ /* 0x000ee20000000800 */
[----:B------:R-:W-:-:S03]  /*1d40*/  FSETP.GEU.AND P3, PT, R40, -126, PT ;  /* 0xc2fc00002800780b */ /* 0x000fc60003f6e000 */
[----:B------:R-:W-:-:S04]  /*1d50*/  @!P2 FMUL R15, R15, 0.5 ;  /* 0x3f0000000f0fa820 */ /* 0x000fc80000400000 */
[----:B------:R-:W4:Y:S01]  /*1d60*/  MUFU.EX2 R11, R11 ;  /* 0x0000000b000b7308 */ /* 0x000f220000000800 */
[----:B--2---:R-:W-:Y:S01]  /*1d70*/  @!P6 FMUL R28, R28, R28 ;  /* 0x0000001c1c1ce220 */ /* 0x004fe20000400000 */
[----:B------:R-:W-:-:S04]  /*1d80*/  FSETP.GEU.AND P6, PT, R8, -126, PT ;  /* 0xc2fc00000800780b */ /* 0x000fc80003fce000 */
[----:B------:R-:W-:Y:S02]  /*1d90*/  @!P3 FMUL R40, R40, 0.5 ;  /* 0x3f0000002828b820 */ /* 0x000fe40000400000 */
[----:B------:R-:W2:Y:S01]  /*1da0*/  MUFU.EX2 R24, R32 ;  /* 0x0000002000187308 */ /* 0x000ea20000000800 */
[----:B---3--:R-:W-:Y:S01]  /*1db0*/  @!P5 FMUL R13, R13, R13 ;  /* 0x0000000d0d0dd220 */ /* 0x008fe20000400000 */
[----:B------:R-:W-:-:S05]  /*1dc0*/  FSETP.GEU.AND P5, PT, R19, -126, PT ;  /* 0xc2fc00001300780b */ /* 0x000fca0003fae000 */
[----:B------:R-:W-:Y:S01]  /*1dd0*/  @!P6 FMUL R8, R8, 0.5 ;  /* 0x3f0000000808e820 */ /* 0x000fe20000400000 */
[----:B------:R-:W3:Y:S01]  /*1de0*/  MUFU.EX2 R15, R15 ;  /* 0x0000000f000f7308 */ /* 0x000ee20000000800 */
[----:B----4-:R-:W-:Y:S01]  /*1df0*/  @!P1 FMUL R11, R11, R11 ;  /* 0x0000000b0b0b9220 */ /* 0x010fe20000400000 */
[----:B------:R-:W-:-:S05]  /*1e00*/  FSETP.GEU.AND P1, PT, R17, -126, PT ;  /* 0xc2fc00001100780b */ /* 0x000fca0003f2e000 */
[----:B------:R-:W-:Y:S01]  /*1e10*/  @!P5 FMUL R19, R19, 0.5 ;  /* 0x3f0000001313d820 */ /* 0x000fe20000400000 */
[----:B------:R4:W5:Y:S01]  /*1e20*/  MUFU.EX2 R32, R40 ;  /* 0x0000002800207308 */ /* 0x0009620000000800 */
[----:B--2---:R-:W-:Y:S01]  /*1e30*/  @!P4 FMUL R24, R24, R24 ;  /* 0x000000181818c220 */ /* 0x004fe20000400000 */
[----:B------:R-:W-:-:S05]  /*1e40*/  FSETP.GEU.AND P4, PT, R10, -126, PT ;  /* 0xc2fc00000a00780b */ /* 0x000fca0003f8e000 */
[----:B------:R-:W-:Y:S01]  /*1e50*/  @!P1 FMUL R17, R17, 0.5 ;  /* 0x3f00000011119820 */ /* 0x000fe20000400000 */
[----:B------:R-:W2:Y:S01]  /*1e60*/  MUFU.EX2 R19, R19 ;  /* 0x0000001300137308 */ /* 0x000ea20000000800 */
[--C-:B----4-:R-:W-:Y:S01]  /*1e70*/  FFMA R40, R56, UR5, -R2.reuse ;  /* 0x0000000538287c23 */ /* 0x110fe20008000802 */
[----:B------:R-:W-:Y:S01]  /*1e80*/  ULDC UR5, c[0x0][0x604] ;  /* 0x0001810000057ab9 */ /* 0x000fe20000000800 */
[----:B---3--:R-:W-:Y:S01]  /*1e90*/  @!P2 FMUL R15, R15, R15 ;  /* 0x0000000f0f0fa220 */ /* 0x008fe20000400000 */
[--C-:B------:R-:W-:Y:S01]  /*1ea0*/  FFMA R23, R57, UR5, -R2.reuse ;  /* 0x0000000539177c23 */ /* 0x100fe20008000802 */
[----:B------:R-:W-:Y:S01]  /*1eb0*/  ULDC UR5, c[0x0][0x604] ;  /* 0x0001810000057ab9 */ /* 0x000fe20000000800 */
[----:B------:R-:W-:Y:S01]  /*1ec0*/  FSETP.GEU.AND P2, PT, R21, -126, PT ;  /* 0xc2fc00001500780b */ /* 0x000fe20003f4e000 */
[----:B------:R-:W-:Y:S01]  /*1ed0*/  @!P4 FMUL R10, R10, 0.5 ;  /* 0x3f0000000a0ac820 */ /* 0x000fe20000400000 */
[----:B------:R-:W3:Y:S01]  /*1ee0*/  MUFU.EX2 R17, R17 ;  /* 0x0000001100117308 */ /* 0x000ee20000000800 */
[--C-:B------:R-:W-:Y:S01]  /*1ef0*/  FFMA R14, R60, UR5, -R2.reuse ;  /* 0x000000053c0e7c23 */ /* 0x100fe20008000802 */
[----:B------:R-:W-:Y:S01]  /*1f00*/  ULDC UR5, c[0x0][0x604] ;  /* 0x0001810000057ab9 */ /* 0x000fe20000000800 */
[----:B-----5:R-:W-:Y:S01]  /*1f10*/  @!P3 FMUL R32, R32, R32 ;  /* 0x000000202020b220 */ /* 0x020fe20000400000 */
[----:B------:R-:W-:Y:S01]  /*1f20*/  FFMA R25, R61, UR5, -R2 ;  /* 0x000000053d197c23 */ /* 0x000fe20008000802 */
[----:B------:R-:W-:Y:S01]  /*1f30*/  FSETP.GEU.AND P3, PT, R12, -126, PT ;  /* 0xc2fc00000c00780b */ /* 0x000fe20003f6e000 */
[----:B------:R-:W-:-:S02]  /*1f40*/  ULDC UR5, c[0x0][0x604] ;  /* 0x0001810000057ab9 */ /* 0x000fc40000000800 */
[----:B------:R-:W4:Y:S01]  /*1f50*/  MUFU.EX2 R10, R10 ;  /* 0x0000000a000a7308 */ /* 0x000f220000000800 */
[----:B--2---:R-:W-:Y:S01]  /*1f60*/  @!P5 FMUL R19, R19, R19 ;  /* 0x000000131313d220 */ /* 0x004fe20000400000 */
[----:B------:R-:W-:Y:S01]  /*1f70*/  FSETP.GEU.AND P5, PT, R25, -126, PT ;  /* 0xc2fc00001900780b */ /* 0x000fe20003fae000 */
[----:B------:R-:W-:Y:S01]  /*1f80*/  @!P2 FMUL R21, R21, 0.5 ;  /* 0x3f0000001515a820 */ /* 0x000fe20000400000 */
[--C-:B------:R-:W-:Y:S01]  /*1f90*/  FFMA R44, R64, UR5, -R2.reuse ;  /* 0x00000005402c7c23 */ /* 0x100fe20008000802 */
[----:B------:R-:W-:Y:S02]  /*1fa0*/  ULDC UR5, c[0x0][0x604] ;  /* 0x0001810000057ab9 */ /* 0x000fe40000000800 */
[--C-:B------:R-:W-:Y:S01]  /*1fb0*/  FFMA R29, R65, UR5, -R2.reuse ;  /* 0x00000005411d7c23 */ /* 0x100fe20008000802 */
[----:B------:R-:W-:Y:S01]  /*1fc0*/  ULDC UR5, c[0x0][0x604] ;  /* 0x0001810000057ab9 */ /* 0x000fe20000000800 */
[----:B---3--:R-:W-:Y:S01]  /*1fd0*/  @!P1 FMUL R17, R17, R17 ;  /* 0x0000001111119220 */ /* 0x008fe20000400000 */
[----:B------:R-:W-:Y:S01]  /*1fe0*/  FSETP.GEU.AND P1, PT, R23, -126, PT ;  /* 0xc2fc00001700780b */ /* 0x000fe20003f2e000 */
[----:B------:R-:W2:Y:S01]  /*1ff0*/  MUFU.EX2 R21, R21 ;  /* 0x0000001500157308 */ /* 0x000ea20000000800 */
[--C-:B------:R-:W-:Y:S01]  /*2000*/  FFMA R16, R68, UR5, -R2.reuse ;  /* 0x0000000544107c23 */ /* 0x100fe20008000802 */
[----:B------:R-:W-:Y:S01]  /*2010*/  @!P3 FMUL R12, R12, 0.5 ;  /* 0x3f0000000c0cb820 */ /* 0x000fe20000400000 */
[----:B------:R-:W-:Y:S01]  /*2020*/  ULDC UR5, c[0x0][0x604] ;  /* 0x0001810000057ab9 */ /* 0x000fe20000000800 */
[----:B------:R-:W-:Y:S01]  /*2030*/  @!P5 FMUL R25, R25, 0.5 ;  /* 0x3f0000001919d820 */ /* 0x000fe20000400000 */
[--C-:B------:R-:W-:Y:S01]  /*2040*/  FFMA R33, R69, UR5, -R2.reuse ;  /* 0x0000000545217c23 */ /* 0x100fe20008000802 */
[----:B----4-:R-:W-:Y:S01]  /*2050*/  @!P4 FMUL R10, R10, R10 ;  /* 0x0000000a0a0ac220 */ /* 0x010fe20000400000 */
[----:B------:R-:W-:Y:S01]  /*2060*/  FSETP.GEU.AND P4, PT, R40, -126, PT ;  /* 0xc2fc00002800780b */ /* 0x000fe20003f8e000 */
[----:B------:R-:W-:Y:S01]  /*2070*/  ULDC UR5, c[0x0][0x604] ;  /* 0x0001810000057ab9 */ /* 0x000fe20000000800 */
[----:B------:R-:W3:Y:S01]  /*2080*/  MUFU.EX2 R12, R12 ;  /* 0x0000000c000c7308 */ /* 0x000ee20000000800 */
[--C-:B------:R-:W-:Y:S01]  /*2090*/  FFMA R48, R72, UR5, -R2.reuse ;  /* 0x0000000548307c23 */ /* 0x100fe20008000802 */
[----:B------:R-:W-:Y:S01]  /*20a0*/  ULDC UR5, c[0x0][0x604] ;  /* 0x0001810000057ab9 */ /* 0x000fe20000000800 */
[----:B------:R-:W-:Y:S01]  /*20b0*/  @!P1 FMUL R23, R23, 0.5 ;  /* 0x3f00000017179820 */ /* 0x000fe20000400000 */
[----:B------:R-:W-:Y:S01]  /*20c0*/  FFMA R37, R73, UR5, -R2 ;  /* 0x0000000549257c23 */ /* 0x000fe20008000802 */
[----:B------:R-:W-:-:S02]  /*20d0*/  ULDC UR5, c[0x0][0x604] ;  /* 0x0001810000057ab9 */ /* 0x000fc40000000800 */
[--C-:B------:R-:W-:Y:S01]  /*20e0*/  FFMA R18, R76, UR5, -R2.reuse ;  /* 0x000000054c127c23 */ /* 0x100fe20008000802 */
[----:B------:R-:W4:Y:S01]  /*20f0*/  MUFU.EX2 R25, R25 ;  /* 0x0000001900197308 */ /* 0x000f220000000800 */
[----:B--2---:R-:W-:Y:S01]  /*2100*/  @!P2 FMUL R21, R21, R21 ;  /* 0x000000151515a220 */ /* 0x004fe20000400000 */
[----:B------:R-:W-:Y:S01]  /*2110*/  FSETP.GEU.AND P2, PT, R29, -126, PT ;  /* 0xc2fc00001d00780b */ /* 0x000fe20003f4e000 */
[----:B------:R-:W-:Y:S01]  /*2120*/  @!P4 FMUL R40, R40, 0.5 ;  /* 0x3f0000002828c820 */ /* 0x000fe20000400000 */
[----:B------:R-:W-:Y:S02]  /*2130*/  ULDC UR5, c[0x0][0x604] ;  /* 0x0001810000057ab9 */ /* 0x000fe40000000800 */
[--C-:B------:R-:W-:Y:S01]  /*2140*/  FFMA R41, R77, UR5, -R2.reuse ;  /* 0x000000054d297c23 */ /* 0x100fe20008000802 */
[----:B------:R-:W-:Y:S01]  /*2150*/  ULDC UR5, c[0x0][0x604] ;  /* 0x0001810000057ab9 */ /* 0x000fe20000000800 */
[----:B------:R-:W2:Y:S01]  /*2160*/  MUFU.EX2 R23, R23 ;  /* 0x0000001700177308 */ /* 0x000ea20000000800 */
[----:B---3--:R-:W-:Y:S01]  /*2170*/  @!P3 FMUL R12, R12, R12 ;  /* 0x0000000c0c0cb220 */ /* 0x008fe20000400000 */
[----:B------:R-:W-:Y:S01]  /*2180*/  FSETP.GEU.AND P3, PT, R44, -126, PT ;  /* 0xc2fc00002c00780b */ /* 0x000fe20003f6e000 */
[----:B------:R-:W-:Y:S01]  /*2190*/  FFMA R52, R80, UR5, -R2 ;  /* 0x0000000550347c23 */ /* 0x000fe20008000802 */
[----:B------:R-:W-:-:S02]  /*21a0*/  ULDC UR5, c[0x0][0x604] ;  /* 0x0001810000057ab9 */ /* 0x000fc40000000800 */
[--C-:B------:R-:W-:Y:S01]  /*21b0*/  FFMA R45, R81, UR5, -R2.reuse ;  /* 0x00000005512d7c23 */ /* 0x100fe20008000802 */
[----:B------:R-:W-:Y:S01]  /*21c0*/  @!P2 FMUL R29, R29, 0.5 ;  /* 0x3f0000001d1da820 */ /* 0x000fe20000400000 */
[----:B------:R-:W3:Y:S01]  /*21d0*/  MUFU.EX2 R40, R40 ;  /* 0x0000002800287308 */ /* 0x000ee20000000800 */
[----:B----4-:R-:W-:Y:S01]  /*21e0*/  @!P5 FMUL R25, R25, R25 ;  /* 0x000000191919d220 */ /* 0x010fe20000400000 */
[----:B------:R-:W-:Y:S01]  /*21f0*/  FSETP.GEU.AND P5, PT, R37, -126, PT ;  /* 0xc2fc00002500780b */ /* 0x000fe20003fae000 */
[----:B------:R-:W-:Y:S02]  /*2200*/  ULDC UR5, c[0x0][0x604] ;  /* 0x0001810000057ab9 */ /* 0x000fe40000000800 */
[--C-:B------:R-:W-:Y:S01]  /*2210*/  FFMA R20, R84, UR5, -R2.reuse ;  /* 0x0000000554147c23 */ /* 0x100fe20008000802 */
[----:B------:R-:W-:Y:S01]  /*2220*/  ULDC UR5, c[0x0][0x604] ;  /* 0x0001810000057ab9 */ /* 0x000fe20000000800 */
[----:B------:R-:W-:Y:S01]  /*2230*/  @!P3 FMUL R44, R44, 0.5 ;  /* 0x3f0000002c2cb820 */ /* 0x000fe20000400000 */
[----:B------:R-:W4:Y:S01]  /*2240*/  MUFU.EX2 R29, R29 ;  /* 0x0000001d001d7308 */ /* 0x000f220000000800 */
[----:B--2---:R-:W-:Y:S01]  /*2250*/  @!P1 FMUL R23, R23, R23 ;  /* 0x0000001717179220 */ /* 0x004fe20000400000 */
[----:B------:R-:W-:Y:S01]  /*2260*/  FSETP.GEU.AND P1, PT, R33, -126, PT ;  /* 0xc2fc00002100780b */ /* 0x000fe20003f2e000 */
[----:B------:R-:W-:Y:S01]  /*2270*/  FFMA R49, R85, UR5, -R2 ;  /* 0x0000000555317c23 */ /* 0x000fe20008000802 */
[----:B------:R-:W-:-:S02]  /*2280*/  ULDC UR5, c[0x0][0x604] ;  /* 0x0001810000057ab9 */ /* 0x000fc40000000800 */
[--C-:B------:R-:W-:Y:S01]  /*2290*/  FFMA R53, R88, UR5, -R2.reuse ;  /* 0x0000000558357c23 */ /* 0x100fe20008000802 */
[----:B------:R-:W-:Y:S01]  /*22a0*/  @!P5 FMUL R37, R37, 0.5 ;  /* 0x3f0000002525d820 */ /* 0x000fe20000400000 */
[----:B------:R-:W2:Y:S01]  /*22b0*/  MUFU.EX2 R8, R8 ;  /* 0x0000000800087308 */ /* 0x000ea20000000800 */
[----:B---3--:R-:W-:Y:S01]  /*22c0*/  @!P4 FMUL R40, R40, R40 ;  /* 0x000000282828c220 */ /* 0x008fe20000400000 */
[----:B------:R-:W-:Y:S01]  /*22d0*/  FSETP.GEU.AND P4, PT, R16, -126, PT ;  /* 0xc2fc00001000780b */ /* 0x000fe20003f8e000 */
[----:B------:R-:W-:Y:S02]  /*22e0*/  ULDC UR5, c[0x0][0x604] ;  /* 0x0001810000057ab9 */ /* 0x000fe40000000800 */
[--C-:B------:R-:W-:Y:S01]  /*22f0*/  FFMA R56, R89, UR5, -R2.reuse ;  /* 0x0000000559387c23 */ /* 0x100fe20008000802 */
[----:B------:R-:W-:Y:S01]  /*2300*/  ULDC UR5, c[0x0][0x604] ;  /* 0x0001810000057ab9 */ /* 0x000fe20000000800 */
[----:B------:R-:W-:Y:S01]  /*2310*/  @!P1 FMUL R33, R33, 0.5 ;  /* 0x3f00000021219820 */ /* 0x000fe20000400000 */
[----:B------:R-:W3:Y:S01]  /*2320*/  MUFU.EX2 R37, R37 ;  /* 0x0000002500257308 */ /* 0x000ee20000000800 */
[----:B----4-:R-:W-:Y:S01]  /*2330*/  @!P2 FMUL R29, R29, R29 ;  /* 0x0000001d1d1da220 */ /* 0x010fe20000400000 */
[----:B------:R-:W-:Y:S01]  /*2340*/  FSETP.GEU.AND P2, PT, R41, -126, PT ;  /* 0xc2fc00002900780b */ /* 0x000fe20003f4e000 */
[----:B------:R-:W-:Y:S01]  /*2350*/  FFMA R57, R92, UR5, -R2 ;  /* 0x000000055c397c23 */ /* 0x000fe20008000802 */
[----:B------:R-:W-:-:S02]  /*2360*/  ULDC UR5, c[0x0][0x604] ;  /* 0x0001810000057ab9 */ /* 0x000fc40000000800 */
[--C-:B------:R-:W-:Y:S01]  /*2370*/  FFMA R22, R93, UR5, -R2.reuse ;  /* 0x000000055d167c23 */ /* 0x100fe20008000802 */
[----:B------:R-:W-:Y:S01]  /*2380*/  @!P4 FMUL R16, R16, 0.5 ;  /* 0x3f0000001010c820 */ /* 0x000fe20000400000 */
[----:B------:R-:W4:Y:S01]  /*2390*/  MUFU.EX2 R33, R33 ;  /* 0x0000002100217308 */ /* 0x000f220000000800 */
[----:B--2---:R-:W-:Y:S01]  /*23a0*/  @!P6 FMUL R8, R8, R8 ;  /* 0x000000080808e220 */ /* 0x004fe20000400000 */
[----:B------:R-:W-:Y:S01]  /*23b0*/  FSETP.GEU.AND P6, PT, R36, -126, PT ;  /* 0xc2fc00002400780b */ /* 0x000fe20003fce000 */
[----:B------:R-:W-:Y:S02]  /*23c0*/  ULDC UR5, c[0x0][0x604] ;  /* 0x0001810000057ab9 */ /* 0x000fe40000000800 */
[--C-:B------:R-:W-:Y:S01]  /*23d0*/  FFMA R61, R96, UR5, -R2.reuse ;  /* 0x00000005603d7c23 */ /* 0x100fe20008000802 */
[----:B------:R-:W-:Y:S01]  /*23e0*/  ULDC UR5, c[0x0][0x604] ;  /* 0x0001810000057ab9 */ /* 0x000fe20000000800 */
[----:B------:R-:W-:Y:S01]  /*23f0*/  @!P2 FMUL R41, R41, 0.5 ;  /* 0x3f0000002929a820 */ /* 0x000fe20000400000 */
        /* <DEDUP_REMOVED lines=123> */
[----:B------:R-:W-:Y:S01]  /*2bb0*/  FFMA R2, R149, UR5, -R2 ;  /* 0x0000000595027c23 */ /* 0x000fe20008000802 */
[----:B------:R-:W-:Y:S01]  /*2bc0*/  ULDC UR5, c[0x0][0x604] ;  /* 0x0001810000057ab9 */ /* 0x000fe20000000800 */
[----:B------:R-:W-:Y:S01]  /*2bd0*/  @!P2 FMUL R104, R104, 0.5 ;  /* 0x3f0000006868a820 */ /* 0x000fe20000400000 */
[----:B------:R-:W2:Y:S01]  /*2be0*/  MUFU.EX2 R65, R65 ;  /* 0x0000004100417308 */ /* 0x000ea20000000800 */
[----:B---3--:R-:W-:Y:S01]  /*2bf0*/  @!P1 FMUL R68, R68, R68 ;  /* 0x0000004444449220 */ /* 0x008fe20000400000 */
[----:B------:R-:W-:Y:S01]  /*2c00*/  FSETP.GEU.AND P1, PT, R76, -126, PT ;  /* 0xc2fc00004c00780b */ /* 0x000fe20003f2e000 */
[----:B------:R-:W-:Y:S01]  /*2c10*/  FMUL R3, R3, UR5 ;  /* 0x0000000503037c20 */ /* 0x000fe20008400000 */
[----:B------:R-:W-:-:S03]  /*2c20*/  ULDC UR5, c[0x0][0x604] ;  /* 0x0001810000057ab9 */ /* 0x000fc60000000800 */
[----:B------:R-:W-:Y:S01]  /*2c30*/  @!P5 FMUL R88, R88, 0.5 ;  /* 0x3f0000005858d820 */ /* 0x000fe20000400000 */
[----:B------:R-:W3:Y:S01]  /*2c40*/  MUFU.EX2 R69, R69 ;  /* 0x0000004500457308 */ /* 0x000ee20000000800 */
[----:B----4-:R-:W-:Y:S01]  /*2c50*/  @!P6 FMUL R48, R48, R48 ;  /* 0x000000303030e220 */ /* 0x010fe20000400000 */
[----:B------:R-:W-:Y:S01]  /*2c60*/  FSETP.GEU.AND P6, PT, R20, -126, PT ;  /* 0xc2fc00001400780b */ /* 0x000fe20003fce000 */
[--C-:B------:R-:W-:Y:S01]  /*2c70*/  FFMA R116, R27, UR5, -R3.reuse ;  /* 0x000000051b747c23 */ /* 0x100fe20008000803 */
[----:B------:R-:W-:Y:S01]  /*2c80*/  ULDC UR5, c[0x0][0x604] ;  /* 0x0001810000057ab9 */ /* 0x000fe20000000800 */
[--C-:B------:R-:W-:Y:S01]  /*2c90*/  FFMA R26, R26, UR7, -R3.reuse ;  /* 0x000000071a1a7c23 */ /* 0x100fe20008000803 */
[--C-:B------:R-:W-:Y:S01]  /*2ca0*/  FFMA R30, R30, UR5, -R3.reuse ;  /* 0x000000051e1e7c23 */ /* 0x100fe20008000803 */
[----:B------:R-:W-:Y:S01]  /*2cb0*/  @!P1 FMUL R76, R76, 0.5 ;  /* 0x3f0000004c4c9820 */ /* 0x000fe20000400000 */
[----:B------:R-:W4:Y:S01]  /*2cc0*/  MUFU.EX2 R104, R104 ;  /* 0x0000006800687308 */ /* 0x000f220000000800 */
[----:B--2---:R-:W-:Y:S01]  /*2cd0*/  @!P3 FMUL R65, R65, R65 ;  /* 0x000000414141b220 */ /* 0x004fe20000400000 */
[----:B------:R-:W-:Y:S01]  /*2ce0*/  FSETP.GEU.AND P3, PT, R77, -126, PT ;  /* 0xc2fc00004d00780b */ /* 0x000fe20003f6e000 */
[----:B------:R-:W-:Y:S01]  /*2cf0*/  ULDC UR5, c[0x0][0x604] ;  /* 0x0001810000057ab9 */ /* 0x000fe20000000800 */
[----:B------:R-:W-:Y:S01]  /*2d00*/  ULDC UR7, c[0x0][0x604] ;  /* 0x0001810000077ab9 */ /* 0x000fe20000000800 */
[--C-:B------:R-:W-:Y:S01]  /*2d10*/  FFMA R120, R31, UR5, -R3.reuse ;  /* 0x000000051f787c23 */ /* 0x100fe20008000803 */
[----:B------:R-:W-:Y:S01]  /*2d20*/  ULDC UR5, c[0x0][0x604] ;  /* 0x0001810000057ab9 */ /* 0x000fe20000000800 */
[----:B------:R-:W-:Y:S01]  /*2d30*/  @!P6 FMUL R20, R20, 0.5 ;  /* 0x3f0000001414e820 */ /* 0x000fe20000400000 */
[----:B------:R-:W2:Y:S01]  /*2d40*/  MUFU.EX2 R88, R88 ;  /* 0x0000005800587308 */ /* 0x000ea20000000800 */
[----:B---3--:R-:W-:Y:S01]  /*2d50*/  @!P4 FMUL R69, R69, R69 ;  /* 0x000000454545c220 */ /* 0x008fe20000400000 */
[----:B------:R-:W-:Y:S01]  /*2d60*/  FSETP.GEU.AND P4, PT, R81, -126, PT ;  /* 0xc2fc00005100780b */ /* 0x000fe20003f8e000 */
[--C-:B------:R-:W-:Y:S01]  /*2d70*/  FFMA R34, R34, UR5, -R3.reuse ;  /* 0x0000000522227c23 */ /* 0x100fe20008000803 */
[----:B------:R-:W-:Y:S01]  /*2d80*/  ULDC UR5, c[0x0][0x604] ;  /* 0x0001810000057ab9 */ /* 0x000fe20000000800 */
[--C-:B------:R-:W-:Y:S01]  /*2d90*/  FFMA R130, R130, UR7, -R3.reuse ;  /* 0x0000000782827c23 */ /* 0x100fe20008000803 */
[--C-:B------:R-:W-:Y:S01]  /*2da0*/  FFMA R124, R35, UR5, -R3.reuse ;  /* 0x00000005237c7c23 */ /* 0x100fe20008000803 */
[----:B------:R-:W-:Y:S01]  /*2db0*/  @!P3 FMUL R77, R77, 0.5 ;  /* 0x3f0000004d4db820 */ /* 0x000fe20000400000 */
[----:B------:R-:W3:Y:S01]  /*2dc0*/  MUFU.EX2 R76, R76 ;  /* 0x0000004c004c7308 */ /* 0x000ee20000000800 */
[----:B----4-:R-:W-:Y:S01]  /*2dd0*/  @!P2 FMUL R104, R104, R104 ;  /* 0x000000686868a220 */ /* 0x010fe20000400000 */
[----:B------:R-:W-:Y:S01]  /*2de0*/  FSETP.GEU.AND P2, PT, R80, -126, PT ;  /* 0xc2fc00005000780b */ /* 0x000fe20003f4e000 */
[----:B------:R-:W-:Y:S01]  /*2df0*/  ULDC UR5, c[0x0][0x604] ;  /* 0x0001810000057ab9 */ /* 0x000fe20000000800 */
[----:B------:R-:W-:Y:S01]  /*2e00*/  ULDC UR7, c[0x0][0x604] ;  /* 0x0001810000077ab9 */ /* 0x000fe20000000800 */
[--C-:B------:R-:W-:Y:S01]  /*2e10*/  FFMA R38, R38, UR5, -R3.reuse ;  /* 0x0000000526267c23 */ /* 0x100fe20008000803 */
[----:B------:R-:W-:Y:S01]  /*2e20*/  ULDC UR5, c[0x0][0x604] ;  /* 0x0001810000057ab9 */ /* 0x000fe20000000800 */
[----:B------:R-:W-:Y:S01]  /*2e30*/  @!P4 FMUL R81, R81, 0.5 ;  /* 0x3f0000005151c820 */ /* 0x000fe20000400000 */
[----:B------:R-:W4:Y:S01]  /*2e40*/  MUFU.EX2 R20, R20 ;  /* 0x0000001400147308 */ /* 0x000f220000000800 */
[----:B--2---:R-:W-:Y:S01]  /*2e50*/  @!P5 FMUL R88, R88, R88 ;  /* 0x000000585858d220 */ /* 0x004fe20000400000 */
[----:B------:R-:W-:Y:S01]  /*2e60*/  FSETP.GEU.AND P5, PT, R92, -126, PT ;  /* 0xc2fc00005c00780b */ /* 0x000fe20003fae000 */
[--C-:B------:R-:W-:Y:S01]  /*2e70*/  FFMA R128, R39, UR5, -R3.reuse ;  /* 0x0000000527807c23 */ /* 0x100fe20008000803 */
[----:B------:R-:W-:Y:S01]  /*2e80*/  ULDC UR5, c[0x0][0x604] ;  /* 0x0001810000057ab9 */ /* 0x000fe20000000800 */
[--C-:B------:R-:W-:Y:S01]  /*2e90*/  FFMA R138, R138, UR14, -R3.reuse ;  /* 0x0000000e8a8a7c23 */ /* 0x100fe20008000803 */
[--C-:B------:R-:W-:Y:S01]  /*2ea0*/  FFMA R42, R42, UR5, -R3.reuse ;  /* 0x000000052a2a7c23 */ /* 0x100fe20008000803 */
[----:B------:R-:W-:Y:S01]  /*2eb0*/  @!P2 FMUL R80, R80, 0.5 ;  /* 0x3f0000005050a820 */ /* 0x000fe20000400000 */
[----:B------:R-:W2:Y:S01]  /*2ec0*/  MUFU.EX2 R77, R77 ;  /* 0x0000004d004d7308 */ /* 0x000ea20000000800 */
[----:B---3--:R-:W-:Y:S01]  /*2ed0*/  @!P1 FMUL R76, R76, R76 ;  /* 0x0000004c4c4c9220 */ /* 0x008fe20000400000 */
[----:B------:R-:W-:Y:S01]  /*2ee0*/  FSETP.GEU.AND P1, PT, R84, -126, PT ;  /* 0xc2fc00005400780b */ /* 0x000fe20003f2e000 */
[----:B------:R-:W-:Y:S01]  /*2ef0*/  ULDC UR5, c[0x0][0x604] ;  /* 0x0001810000057ab9 */ /* 0x000fe20000000800 */
[--C-:B------:R-:W-:Y:S01]  /*2f00*/  FFMA R142, R142, UR15, -R3.reuse ;  /* 0x0000000f8e8e7c23 */ /* 0x100fe20008000803 */
[--C-:B------:R-:W-:Y:S01]  /*2f10*/  FFMA R132, R43, UR5, -R3.reuse ;  /* 0x000000052b847c23 */ /* 0x100fe20008000803 */
[----:B------:R-:W-:Y:S01]  /*2f20*/  ULDC UR5, c[0x0][0x604] ;  /* 0x0001810000057ab9 */ /* 0x000fe20000000800 */
        /* <DEDUP_REMOVED lines=13> */
[--C-:B------:R-:W-:Y:S01]  /*3000*/  FFMA R133, R135, UR11, -R3.reuse ;  /* 0x0000000b87857c23 */ /* 0x100fe20008000803 */
        /* <DEDUP_REMOVED lines=8> */
[----:B------:R-:W-:Y:S01]  /*3090*/  ULDC UR14, c[0x0][0x604] ;  /* 0x00018100000e7ab9 */ /* 0x000fe20000000800 */
[----:B------:R-:W-:Y:S01]  /*30a0*/  FFMA R54, R54, UR5, -R3 ;  /* 0x0000000536367c23 */ /* 0x000fe20008000803 */
[----:B------:R-:W-:Y:S01]  /*30b0*/  @!P3 FMUL R89, R89, 0.5 ;  /* 0x3f0000005959b820 */ /* 0x000fe20000400000 */
[----:B------:R-:W3:Y:S01]  /*30c0*/  MUFU.EX2 R84, R84 ;  /* 0x0000005400547308 */ /* 0x000ee20000000800 */
[----:B----4-:R-:W-:Y:S01]  /*30d0*/  @!P2 FMUL R80, R80, R80 ;  /* 0x000000505050a220 */ /* 0x010fe20000400000 */
[----:B------:R-:W-:Y:S01]  /*30e0*/  FSETP.GEU.AND P2, PT, R96, -126, PT ;  /* 0xc2fc00006000780b */ /* 0x000fe20003f4e000 */
[----:B------:R-:W-:-:S02]  /*30f0*/  ULDC UR5, c[0x0][0x604] ;  /* 0x0001810000057ab9 */ /* 0x000fc40000000800 */
[--C-:B------:R-:W-:Y:S01]  /*3100*/  FFMA R144, R55, UR5, -R3.reuse ;  /* 0x0000000537907c23 */ /* 0x100fe20008000803 */
[----:B------:R-:W-:Y:S01]  /*3110*/  ULDC UR5, c[0x0][0x604] ;  /* 0x0001810000057ab9 */ /* 0x000fe20000000800 */
[----:B------:R-:W-:Y:S01]  /*3120*/  @!P4 FMUL R93, R93, 0.5 ;  /* 0x3f0000005d5dc820 */ /* 0x000fe20000400000 */
[----:B------:R-:W4:Y:S01]  /*3130*/  MUFU.EX2 R61, R61 ;  /* 0x0000003d003d7308 */ /* 0x000f220000000800 */
[----:B--2---:R-:W-:Y:S01]  /*3140*/  @!P5 FMUL R92, R92, R92 ;  /* 0x0000005c5c5cd220 */ /* 0x004fe20000400000 */
[----:B------:R-:W-:Y:S01]  /*3150*/  FSETP.GEU.AND P5, PT, R108, -126, PT ;  /* 0xc2fc00006c00780b */ /* 0x000fe20003fae000 */
[--C-:B------:R-:W-:Y:S01]  /*3160*/  FFMA R58, R58, UR5, -R3.reuse ;  /* 0x000000053a3a7c23 */ /* 0x100fe20008000803 */
[----:B------:R-:W-:Y:S02]  /*3170*/  ULDC UR5, c[0x0][0x604] ;  /* 0x0001810000057ab9 */ /* 0x000fe40000000800 */
[----:B------:R-:W-:Y:S01]  /*3180*/  FFMA R148, R59, UR5, -R3 ;  /* 0x000000053b947c23 */ /* 0x000fe20008000803 */
[----:B------:R-:W-:Y:S01]  /*3190*/  @!P2 FMUL R96, R96, 0.5 ;  /* 0x3f0000006060a820 */ /* 0x000fe20000400000 */
[----:B------:R-:W2:Y:S01]  /*31a0*/  MUFU.EX2 R89, R89 ;  /* 0x0000005900597308 */ /* 0x000ea20000000800 */
[----:B---3--:R-:W-:Y:S01]  /*31b0*/  @!P1 FMUL R84, R84, R84 ;  /* 0x0000005454549220 */ /* 0x008fe20000400000 */
[----:B------:R-:W-:Y:S01]  /*31c0*/  FSETP.GEU.AND P1, PT, R100, -126, PT ;  /* 0xc2fc00006400780b */ /* 0x000fe20003f2e000 */
[----:B------:R-:W-:-:S02]  /*31d0*/  ULDC UR5, c[0x0][0x604] ;  /* 0x0001810000057ab9 */ /* 0x000fc40000000800 */
[--C-:B------:R-:W-:Y:S01]  /*31e0*/  FFMA R62, R62, UR5, -R3.reuse ;  /* 0x000000053e3e7c23 */ /* 0x100fe20008000803 */
[----:B------:R-:W-:Y:S01]  /*31f0*/  ULDC UR5, c[0x0][0x604] ;  /* 0x0001810000057ab9 */ /* 0x000fe20000000800 */
[----:B------:R-:W-:Y:S01]  /*3200*/  @!P5 FMUL R108, R108, 0.5 ;  /* 0x3f0000006c6cd820 */ /* 0x000fe20000400000 */
[----:B------:R-:W3:Y:S01]  /*3210*/  MUFU.EX2 R93, R93 ;  /* 0x0000005d005d7308 */ /* 0x000ee20000000800 */
[----:B----4-:R-:W-:Y:S01]  /*3220*/  @!P6 FMUL R61, R61, R61 ;  /* 0x0000003d3d3de220 */ /* 0x010fe20000400000 */
[----:B------:R-:W-:Y:S01]  /*3230*/  FSETP.GEU.AND P6, PT, R73, -126, PT ;  /* 0xc2fc00004900780b */ /* 0x000fe20003fce000 */
[--C-:B------:R-:W-:Y:S01]  /*3240*/  FFMA R152, R63, UR5, -R3.reuse ;  /* 0x000000053f987c23 */ /* 0x100fe20008000803 */
[----:B------:R-:W-:Y:S02]  /*3250*/  ULDC UR5, c[0x0][0x604] ;  /* 0x0001810000057ab9 */ /* 0x000fe40000000800 */
[----:B------:R-:W-:Y:S01]  /*3260*/  FFMA R66, R66, UR5, -R3 ;  /* 0x0000000542427c23 */ /* 0x000fe20008000803 */
[----:B------:R-:W-:Y:S01]  /*3270*/  @!P1 FMUL R100, R100, 0.5 ;  /* 0x3f00000064649820 */ /* 0x000fe20000400000 */
[----:B------:R-:W4:Y:S01]  /*3280*/  MUFU.EX2 R96, R96 ;  /* 0x0000006000607308 */ /* 0x000f220000000800 */
[----:B--2---:R-:W-:Y:S01]  /*3290*/  @!P3 FMUL R89, R89, R89 ;  /* 0x000000595959b220 */ /* 0x004fe20000400000 */
[----:B------:R-:W-:Y:S01]  /*32a0*/  FSETP.GEU.AND P3, PT, R101, -126, PT ;  /* 0xc2fc00006500780b */ /* 0x000fe20003f6e000 */
[----:B------:R-:W-:-:S02]  /*32b0*/  ULDC UR5, c[0x0][0x604] ;  /* 0x0001810000057ab9 */ /* 0x000fc40000000800 */
[--C-:B------:R-:W-:Y:S01]  /*32c0*/  FFMA R154, R67, UR5, -R3.reuse ;  /* 0x00000005439a7c23 */ /* 0x100fe20008000803 */
[----:B------:R-:W-:Y:S01]  /*32d0*/  ULDC UR5, c[0x0][0x604] ;  /* 0x0001810000057ab9 */ /* 0x000fe20000000800 */
[----:B------:R-:W-:Y:S01]  /*32e0*/  @!P6 FMUL R73, R73, 0.5 ;  /* 0x3f0000004949e820 */ /* 0x000fe20000400000 */
[----:B------:R-:W2:Y:S01]  /*32f0*/  MUFU.EX2 R108, R108 ;  /* 0x0000006c006c7308 */ /* 0x000ea20000000800 */
[----:B---3--:R-:W-:Y:S01]  /*3300*/  @!P4 FMUL R93, R93, R93 ;  /* 0x0000005d5d5dc220 */ /* 0x008fe20000400000 */
[----:B------:R-:W-:Y:S01]  /*3310*/  FSETP.GEU.AND P4, PT, R105, -126, PT ;  /* 0xc2fc00006900780b */ /* 0x000fe20003f8e000 */
[--C-:B------:R-:W-:Y:S01]  /*3320*/  FFMA R70, R70, UR5, -R3.reuse ;  /* 0x0000000546467c23 */ /* 0x100fe20008000803 */
[----:B------:R-:W-:Y:S02]  /*3330*/  ULDC UR5, c[0x0][0x604] ;  /* 0x0001810000057ab9 */ /* 0x000fe40000000800 */
        /* <DEDUP_REMOVED lines=19> */
[----:B------:R-:W-:-:S04]  /*3470*/  ULDC UR5, c[0x0][0x604] ;  /* 0x0001810000057ab9 */ /* 0x000fc80000000800 */
[----:B------:R-:W-:Y:S01]  /*3480*/  @!P5 FMUL R120, R120, 0.5 ;  /* 0x3f0000007878d820 */ /* 0x000fe20000400000 */
[----:B------:R-:W3:Y:S01]  /*3490*/  MUFU.EX2 R105, R105 ;  /* 0x0000006900697308 */ /* 0x000ee20000000800 */
[----:B----4-:R-:W-:Y:S01]  /*34a0*/  @!P6 FMUL R73, R73, R73 ;  /* 0x000000494949e220 */ /* 0x010fe20000400000 */
[----:B------:R-:W-:-:S05]  /*34b0*/  FSETP.GEU.AND P6, PT, R85, -126, PT ;  /* 0xc2fc00005500780b */ /* 0x000fca0003fce000 */
[----:B------:R-:W-:Y:S01]  /*34c0*/  @!P1 FMUL R116, R116, 0.5 ;  /* 0x3f00000074749820 */ /* 0x000fe20000400000 */
[----:B------:R4:W5:Y:S01]  /*34d0*/  MUFU.EX2 R112, R2 ;  /* 0x0000000200707308 */ /* 0x0009620000000800 */
[----:B--2---:R-:W-:Y:S01]  /*34e0*/  @!P3 FMUL R101, R101, R101 ;  /* 0x000000656565b220 */ /* 0x004fe20000400000 */
[----:B------:R-:W-:-:S03]  /*34f0*/  FSETP.GEU.AND P3, PT, R113, -126, PT ;  /* 0xc2fc00007100780b */ /* 0x000fc60003f6e000 */
[----:B------:R-:W-:Y:S01]  /*3500*/  FADD R135, R48, R101 ;  /* 0x0000006530877221 */ /* 0x000fe20000000000 */
[----:B------:R-:W-:Y:S01]  /*3510*/  F2FP.BF16.F32.PACK_AB R48, R37, R48 ;  /* 0x000000302530723e */ /* 0x000fe200000010ff */
[----:B------:R-:W-:Y:S01]  /*3520*/  @!P6 FMUL R85, R85, 0.5 ;  /* 0x3f0000005555e820 */ /* 0x000fe20000400000 */
[----:B------:R-:W2:Y:S01]  /*3530*/  MUFU.EX2 R120, R120 ;  /* 0x0000007800787308 */ /* 0x000ea20000000800 */
[----:B---3--:R-:W-:Y:S01]  /*3540*/  @!P4 FMUL R105, R105, R105 ;  /* 0x000000696969c220 */ /* 0x008fe20000400000 */
[----:B------:R-:W-:Y:S01]  /*3550*/  FSETP.GEU.AND P4, PT, R26, -126, PT ;  /* 0xc2fc00001a00780b */ /* 0x000fe20003f8e000 */
[----:B----4-:R-:W-:Y:S01]  /*3560*/  FFMA R2, R79, UR5, -R3 ;  /* 0x000000054f027c23 */ /* 0x010fe20008000803 */
[----:B------:R-:W-:Y:S01]  /*3570*/  ULDC UR5, c[0x0][0x604] ;  /* 0x0001810000057ab9 */ /* 0x000fe20000000800 */
[----:B------:R-:W-:Y:S02]  /*3580*/  FADD R137, R18, R105 ;  /* 0x0000006912897221 */ /* 0x000fe40000000000 */
[----:B------:R-:W-:Y:S01]  /*3590*/  @!P3 FMUL R113, R113, 0.5 ;  /* 0x3f0000007171b820 */ /* 0x000fe20000400000 */
[----:B------:R-:W3:Y:S01]  /*35a0*/  MUFU.EX2 R116, R116 ;  /* 0x0000007400747308 */ /* 0x000ee20000000800 */
[----:B-----5:R-:W-:Y:S01]  /*35b0*/  @!P2 FMUL R112, R112, R112 ;  /* 0x000000707070a220 */ /* 0x020fe20000400000 */
[----:B------:R-:W-:-:S05]  /*35c0*/  FSETP.GEU.AND P2, PT, R124, -126, PT ;  /* 0xc2fc00007c00780b */ /* 0x000fca0003f4e000 */
[----:B------:R-:W-:Y:S01]  /*35d0*/  @!P4 FMUL R26, R26, 0.5 ;  /* 0x3f0000001a1ac820 */ /* 0x000fe20000400000 */
[----:B------:R-:W4:Y:S01]  /*35e0*/  MUFU.EX2 R85, R85 ;  /* 0x0000005500557308 */ /* 0x000f220000000800 */
[----:B--2---:R-:W-:Y:S01]  /*35f0*/  @!P5 FMUL R120, R120, R120 ;  /* 0x000000787878d220 */ /* 0x004fe20000400000 */
[----:B------:R-:W-:-:S05]  /*3600*/  FSETP.GEU.AND P5, PT, R132, -126, PT ;  /* 0xc2fc00008400780b */ /* 0x000fca0003fae000 */
[----:B------:R-:W-:Y:S01]  /*3610*/  @!P2 FMUL R124, R124, 0.5 ;  /* 0x3f0000007c7ca820 */ /* 0x000fe20000400000 */
[----:B------:R2:W5:Y:S01]  /*3620*/  MUFU.EX2 R27, R26 ;  /* 0x0000001a001b7308 */ /* 0x0005620000000800 */
[----:B---3--:R-:W-:Y:S01]  /*3630*/  @!P1 FMUL R116, R116, R116 ;  /* 0x0000007474749220 */ /* 0x008fe20000400000 */
[----:B------:R-:W-:-:S05]  /*3640*/  FSETP.GEU.AND P1, PT, R128, -126, PT ;  /* 0xc2fc00008000780b */ /* 0x000fca0003f2e000 */
[----:B------:R-:W-:Y:S01]  /*3650*/  @!P5 FMUL R132, R132, 0.5 ;  /* 0x3f0000008484d820 */ /* 0x000fe20000400000 */
[----:B------:R-:W3:Y:S01]  /*3660*/  MUFU.EX2 R113, R113 ;  /* 0x0000007100717308 */ /* 0x000ee20000000800 */
[----:B----4-:R-:W-:Y:S01]  /*3670*/  @!P6 FMUL R85, R85, R85 ;  /* 0x000000555555e220 */ /* 0x010fe20000400000 */
[----:B------:R-:W-:Y:S01]  /*3680*/  FSETP.GEU.AND P6, PT, R97, -126, PT ;  /* 0xc2fc00006100780b */ /* 0x000fe20003fce000 */
[----:B--2---:R-:W-:Y:S01]  /*3690*/  FFMA R26, R82, UR5, -R3 ;  /* 0x00000005521a7c23 */ /* 0x004fe20008000803 */
[----:B------:R-:W-:Y:S01]  /*36a0*/  ULDC UR5, c[0x0][0x604] ;  /* 0x0001810000057ab9 */ /* 0x000fe20000000800 */
[----:B------:R-:W-:Y:S01]  /*36b0*/  FADD R125, R40, R85 ;  /* 0x00000055287d7221 */ /* 0x000fe20000000000 */
[----:B------:R-:W-:Y:S01]  /*36c0*/  F2FP.BF16.F32.PACK_AB R40, R23, R40 ;  /* 0x000000281728723e */ /* 0x000fe200000010ff */
[----:B------:R-:W-:Y:S01]  /*36d0*/  @!P1 FMUL R128, R128, 0.5 ;  /* 0x3f00000080809820 */ /* 0x000fe20000400000 */
[----:B------:R-:W2:Y:S01]  /*36e0*/  MUFU.EX2 R124, R124 ;  /* 0x0000007c007c7308 */ /* 0x000ea20000000800 */
[----:B-----5:R-:W-:Y:S01]  /*36f0*/  @!P4 FMUL R27, R27, R27 ;  /* 0x0000001b1b1bc220 */ /* 0x020fe20000400000 */
[----:B------:R-:W-:-:S05]  /*3700*/  FSETP.GEU.AND P4, PT, R38, -126, PT ;  /* 0xc2fc00002600780b */ /* 0x000fca0003f8e000 */
[----:B------:R-:W-:Y:S01]  /*3710*/  @!P6 FMUL R97, R97, 0.5 ;  /* 0x3f0000006161e820 */ /* 0x000fe20000400000 */
[----:B------:R-:W4:Y:S01]  /*3720*/  MUFU.EX2 R132, R132 ;  /* 0x0000008400847308 */ /* 0x000f220000000800 */
[----:B---3--:R-:W-:Y:S01]  /*3730*/  @!P3 FMUL R113, R113, R113 ;  /* 0x000000717171b220 */ /* 0x008fe20000400000 */
[----:B------:R-:W-:-:S05]  /*3740*/  FSETP.GEU.AND P3, PT, R34, -126, PT ;  /* 0xc2fc00002200780b */ /* 0x000fca0003f6e000 */
[----:B------:R-:W-:Y:S01]  /*3750*/  @!P4 FMUL R38, R38, 0.5 ;  /* 0x3f0000002626c820 */ /* 0x000fe20000400000 */
[----:B------:R-:W3:Y:S01]  /*3760*/  MUFU.EX2 R128, R128 ;  /* 0x0000008000807308 */ /* 0x000ee20000000800 */
[----:B--2---:R-:W-:Y:S01]  /*3770*/  @!P2 FMUL R124, R124, R124 ;  /* 0x0000007c7c7ca220 */ /* 0x004fe20000400000 */
[----:B------:R-:W-:-:S05]  /*3780*/  FSETP.GEU.AND P2, PT, R136, -126, PT ;  /* 0xc2fc00008800780b */ /* 0x000fca0003f4e000 */
[----:B------:R-:W-:Y:S01]  /*3790*/  @!P3 FMUL R34, R34, 0.5 ;  /* 0x3f0000002222b820 */ /* 0x000fe20000400000 */
[----:B------:R2:W5:Y:S01]  /*37a0*/  MUFU.EX2 R39, R38 ;  /* 0x0000002600277308 */ /* 0x0005620000000800 */
[----:B----4-:R-:W-:Y:S01]  /*37b0*/  @!P5 FMUL R132, R132, R132 ;  /* 0x000000848484d220 */ /* 0x010fe20000400000 */
[----:B------:R-:W-:-:S05]  /*37c0*/  FSETP.GEU.AND P5, PT, R144, -126, PT ;  /* 0xc2fc00009000780b */ /* 0x000fca0003fae000 */
[----:B------:R-:W-:Y:S01]  /*37d0*/  @!P2 FMUL R136, R136, 0.5 ;  /* 0x3f0000008888a820 */ /* 0x000fe20000400000 */
[----:B------:R-:W4:Y:S01]  /*37e0*/  MUFU.EX2 R35, R34 ;  /* 0x0000002200237308 */ /* 0x000f220000000800 */
[----:B---3--:R-:W-:Y:S01]  /*37f0*/  @!P1 FMUL R128, R128, R128 ;  /* 0x0000008080809220 */ /* 0x008fe20000400000 */
[----:B------:R-:W-:Y:S01]  /*3800*/  FSETP.GEU.AND P1, PT, R140, -126, PT ;  /* 0xc2fc00008c00780b */ /* 0x000fe20003f2e000 */
[----:B--2---:R-:W-:-:S04]  /*3810*/  FADD R38, R10, R73 ;  /* 0x000000490a267221 */ /* 0x004fc80000000000 */
[----:B------:R-:W-:Y:S01]  /*3820*/  @!P5 FMUL R144, R144, 0.5 ;  /* 0x3f0000009090d820 */ /* 0x000fe20000400000 */
[----:B------:R-:W2:Y:S01]  /*3830*/  MUFU.EX2 R97, R97 ;  /* 0x0000006100617308 */ /* 0x000ea20000000800 */
[----:B-----5:R-:W-:Y:S01]  /*3840*/  @!P4 FMUL R39, R39, R39 ;  /* 0x000000272727c220 */ /* 0x020fe20000400000 */
[----:B------:R-:W-:Y:S01]  /*3850*/  FSETP.GEU.AND P4, PT, R50, -126, PT ;  /* 0xc2fc00003200780b */ /* 0x000fe20003f8e000 */
[----:B------:R-:W-:Y:S01]  /*3860*/  FADD R143, R38, R137 ;  /* 0x00000089268f7221 */ /* 0x000fe20000000000 */
[----:B------:R-:W-:Y:S01]  /*3870*/  FADD R38, R36, R77 ;  /* 0x0000004d24267221 */ /* 0x000fe20000000000 */
[----:B------:R-:W-:Y:S02]  /*3880*/  F2FP.BF16.F32.PACK_AB R36, R19, R36 ;  /* 0x000000241324723e */ /* 0x000fe400000010ff */
[----:B------:R-:W-:Y:S01]  /*3890*/  @!P1 FMUL R140, R140, 0.5 ;  /* 0x3f0000008c8c9820 */ /* 0x000fe20000400000 */
[----:B------:R-:W3:Y:S01]  /*38a0*/  MUFU.EX2 R136, R136 ;  /* 0x0000008800887308 */ /* 0x000ee20000000800 */
[----:B----4-:R-:W-:Y:S01]  /*38b0*/  @!P3 FMUL R35, R35, R35 ;  /* 0x000000232323b220 */ /* 0x010fe20000400000 */
[----:B------:R-:W-:-:S05]  /*38c0*/  FSETP.GEU.AND P3, PT, R46, -126, PT ;  /* 0xc2fc00002e00780b */ /* 0x000fca0003f6e000 */
[----:B------:R-:W-:Y:S01]  /*38d0*/  @!P4 FMUL R50, R50, 0.5 ;  /* 0x3f0000003232c820 */ /* 0x000fe20000400000 */
[----:B------:R-:W4:Y:S01]  /*38e0*/  MUFU.EX2 R144, R144 ;  /* 0x0000009000907308 */ /* 0x000f220000000800 */
[----:B--2---:R-:W-:Y:S01]  /*38f0*/  @!P6 FMUL R97, R97, R97 ;  /* 0x000000616161e220 */ /* 0x004fe20000400000 */
[----:B------:R-:W-:-:S05]  /*3900*/  FSETP.GEU.AND P6, PT, R109, -126, PT ;  /* 0xc2fc00006d00780b */ /* 0x000fca0003fce000 */
[----:B------:R-:W-:Y:S01]  /*3910*/  @!P3 FMUL R46, R46, 0.5 ;  /* 0x3f0000002e2eb820 */ /* 0x000fe20000400000 */
        /* <DEDUP_REMOVED lines=22> */
[----:B------:R-:W-:-:S03]  /*3a80*/  FSETP.GEU.AND P6, PT, R30, -126, PT ;  /* 0xc2fc00001e00780b */ /* 0x000fc60003fce000 */
[----:B------:R-:W-:Y:S01]  /*3a90*/  FADD R137, R52, R109 ;  /* 0x0000006d34897221 */ /* 0x000fe20000000000 */
[----:B------:R-:W-:Y:S01]  /*3aa0*/  F2FP.BF16.F32.PACK_AB R52, R45, R52 ;  /* 0x000000342d34723e */ /* 0x000fe200000010ff */
        /* <DEDUP_REMOVED lines=20> */
[--C-:B--2---:R-:W-:Y:S01]  /*3bf0*/  FFMA R30, R83, UR5, -R3.reuse ;  /* 0x00000005531e7c23 */ /* 0x104fe20008000803 */
[----:B------:R-:W-:Y:S02]  /*3c00*/  ULDC UR5, c[0x0][0x604] ;  /* 0x0001810000057ab9 */ /* 0x000fe40000000800 */
[----:B------:R-:W-:Y:S01]  /*3c10*/  FFMA R34, R86, UR5, -R3 ;  /* 0x0000000556227c23 */ /* 0x000fe20008000803 */
[----:B------:R-:W-:Y:S01]  /*3c20*/  @!P4 FMUL R74, R74, 0.5 ;  /* 0x3f0000004a4ac820 */ /* 0x000fe20000400000 */
[----:B------:R-:W2:Y:S01]  /*3c30*/  MUFU.EX2 R82, R2 ;  /* 0x0000000200527308 */ /* 0x000ea20000000800 */
[----:B-----5:R-:W-:Y:S01]  /*3c40*/  @!P6 FMUL R31, R31, R31 ;  /* 0x0000001f1f1fe220 */ /* 0x020fe20000400000 */
[----:B------:R-:W-:Y:S01]  /*3c50*/  FSETP.GEU.AND P6, PT, R42, -126, PT ;  /* 0xc2fc00002a00780b */ /* 0x000fe20003fce000 */
[----:B------:R-:W-:-:S02]  /*3c60*/  ULDC UR5, c[0x0][0x604] ;  /* 0x0001810000057ab9 */ /* 0x000fc40000000800 */
[--C-:B------:R-:W-:Y:S01]  /*3c70*/  FFMA R160, R87, UR5, -R3.reuse ;  /* 0x0000000557a07c23 */ /* 0x100fe20008000803 */
[----:B------:R-:W-:Y:S01]  /*3c80*/  ULDC UR5, c[0x0][0x604] ;  /* 0x0001810000057ab9 */ /* 0x000fe20000000800 */
[----:B------:R-:W-:Y:S01]  /*3c90*/  @!P3 FMUL R70, R70, 0.5 ;  /* 0x3f0000004646b820 */ /* 0x000fe20000400000 */
[----:B------:R-:W4:Y:S01]  /*3ca0*/  MUFU.EX2 R158, R158 ;  /* 0x0000009e009e7308 */ /* 0x000f220000000800 */
[----:B---3--:R-:W-:Y:S01]  /*3cb0*/  @!P2 FMUL R156, R156, R156 ;  /* 0x0000009c9c9ca220 */ /* 0x008fe20000400000 */
[----:B------:R-:W-:Y:S01]  /*3cc0*/  FSETP.GEU.AND P2, PT, R30, -126, PT ;  /* 0xc2fc00001e00780b */ /* 0x000fe20003f4e000 */
[--C-:B------:R-:W-:Y:S01]  /*3cd0*/  FFMA R90, R90, UR5, -R3.reuse ;  /* 0x000000055a5a7c23 */ /* 0x100fe20008000803 */
[----:B------:R-:W-:Y:S02]  /*3ce0*/  ULDC UR5, c[0x0][0x604] ;  /* 0x0001810000057ab9 */ /* 0x000fe40000000800 */
[--C-:B------:R-:W-:Y:S01]  /*3cf0*/  FFMA R91, R91, UR5, -R3.reuse ;  /* 0x000000055b5b7c23 */ /* 0x100fe20008000803 */
[----:B------:R-:W-:Y:S01]  /*3d00*/  @!P6 FMUL R42, R42, 0.5 ;  /* 0x3f0000002a2ae820 */ /* 0x000fe20000400000 */
[----:B------:R-:W3:Y:S01]  /*3d10*/  MUFU.EX2 R75, R74 ;  /* 0x0000004a004b7308 */ /* 0x000ee20000000800 */
[----:B--2---:R-:W-:Y:S01]  /*3d20*/  @!P5 FMUL R82, R82, R82 ;  /* 0x000000525252d220 */ /* 0x004fe20000400000 */
[----:B------:R-:W-:Y:S01]  /*3d30*/  ULDC UR5, c[0x0][0x604] ;  /* 0x0001810000057ab9 */ /* 0x000fe20000000800 */
[----:B------:R-:W-:Y:S01]  /*3d40*/  FSETP.GEU.AND P5, PT, R91, -126, PT ;  /* 0xc2fc00005b00780b */ /* 0x000fe20003fae000 */
[----:B------:R-:W-:Y:S01]  /*3d50*/  FFMA R2, R94, UR5, -R3 ;  /* 0x000000055e027c23 */ /* 0x000fe20008000803 */
[----:B------:R-:W-:-:S02]  /*3d60*/  ULDC UR5, c[0x0][0x604] ;  /* 0x0001810000057ab9 */ /* 0x000fc40000000800 */
[----:B------:R-:W-:Y:S01]  /*3d70*/  @!P2 FMUL R30, R30, 0.5 ;  /* 0x3f0000001e1ea820 */ /* 0x000fe20000400000 */
[----:B------:R-:W2:Y:S01]  /*3d80*/  MUFU.EX2 R71, R70 ;  /* 0x0000004600477308 */ /* 0x000ea20000000800 */
[----:B----4-:R-:W-:Y:S01]  /*3d90*/  @!P1 FMUL R158, R158, R158 ;  /* 0x0000009e9e9e9220 */ /* 0x010fe20000400000 */
[----:B------:R-:W-:Y:S01]  /*3da0*/  FSETP.GEU.AND P1, PT, R160, -126, PT ;  /* 0xc2fc0000a000780b */ /* 0x000fe20003f2e000 */
[----:B------:R-:W-:Y:S01]  /*3db0*/  FFMA R95, R95, UR5, -R3 ;  /* 0x000000055f5f7c23 */ /* 0x000fe20008000803 */
[----:B------:R-:W-:-:S04]  /*3dc0*/  ULDC UR5, c[0x0][0x604] ;  /* 0x0001810000057ab9 */ /* 0x000fc80000000800 */
[----:B------:R-:W4:Y:S01]  /*3dd0*/  MUFU.EX2 R43, R42 ;  /* 0x0000002a002b7308 */ /* 0x000f220000000800 */
[----:B---3--:R-:W-:Y:S01]  /*3de0*/  @!P4 FMUL R75, R75, R75 ;  /* 0x0000004b4b4bc220 */ /* 0x008fe20000400000 */
[----:B------:R-:W-:Y:S01]  /*3df0*/  FSETP.GEU.AND P4, PT, R34, -126, PT ;  /* 0xc2fc00002200780b */ /* 0x000fe20003f8e000 */
[----:B------:R-:W-:-:S04]  /*3e00*/  @!P5 FMUL R91, R91, 0.5 ;  /* 0x3f0000005b5bd820 */ /* 0x000fc80000400000 */
[----:B------:R-:W-:Y:S01]  /*3e10*/  @!P1 FMUL R160, R160, 0.5 ;  /* 0x3f000000a0a09820 */ /* 0x000fe20000400000 */
[----:B------:R-:W3:Y:S01]  /*3e20*/  MUFU.EX2 R86, R30 ;  /* 0x0000001e00567308 */ /* 0x000ee20000000800 */
[----:B--2---:R-:W-:Y:S01]  /*3e30*/  @!P3 FMUL R71, R71, R71 ;  /* 0x000000474747b220 */ /* 0x004fe20000400000 */
[----:B------:R-:W-:-:S05]  /*3e40*/  FSETP.GEU.AND P3, PT, R26, -126, PT ;  /* 0xc2fc00001a00780b */ /* 0x000fca0003f6e000 */
[----:B------:R-:W-:Y:S01]  /*3e50*/  @!P4 FMUL R34, R34, 0.5 ;  /* 0x3f0000002222c820 */ /* 0x000fe20000400000 */
[----:B------:R-:W2:Y:S01]  /*3e60*/  MUFU.EX2 R91, R91 ;  /* 0x0000005b005b7308 */ /* 0x000ea20000000800 */
[----:B----4-:R-:W-:Y:S01]  /*3e70*/  @!P6 FMUL R43, R43, R43 ;  /* 0x0000002b2b2be220 */ /* 0x010fe20000400000 */
[----:B------:R-:W-:-:S05]  /*3e80*/  FSETP.GEU.AND P6, PT, R54, -126, PT ;  /* 0xc2fc00003600780b */ /* 0x000fca0003fce000 */
[----:B------:R-:W-:Y:S01]  /*3e90*/  @!P3 FMUL R26, R26, 0.5 ;  /* 0x3f0000001a1ab820 */ /* 0x000fe20000400000 */
[----:B------:R4:W5:Y:S01]  /*3ea0*/  MUFU.EX2 R87, R34 ;  /* 0x0000002200577308 */ /* 0x0009620000000800 */
[----:B---3--:R-:W-:Y:S01]  /*3eb0*/  @!P2 FMUL R86, R86, R86 ;  /* 0x000000565656a220 */ /* 0x008fe20000400000 */
[----:B------:R-:W-:-:S05]  /*3ec0*/  FSETP.GEU.AND P2, PT, R95, -126, PT ;  /* 0xc2fc00005f00780b */ /* 0x000fca0003f4e000 */
[----:B------:R-:W-:Y:S01]  /*3ed0*/  @!P6 FMUL R54, R54, 0.5 ;  /* 0x3f0000003636e820 */ /* 0x000fe20000400000 */
[----:B------:R3:W1:Y:S01]  /*3ee0*/  MUFU.EX2 R83, R26 ;  /* 0x0000001a00537308 */ /* 0x0006620000000800 */
[----:B--2---:R-:W-:Y:S01]  /*3ef0*/  @!P5 FMUL R91, R91, R91 ;  /* 0x0000005b5b5bd220 */ /* 0x004fe20000400000 */
[----:B----4-:R-:W-:Y:S01]  /*3f00*/  FADD R34, R32, R69 ;  /* 0x0000004520227221 */ /* 0x010fe20000000000 */
[----:B------:R-:W-:-:S04]  /*3f10*/  F2FP.BF16.F32.PACK_AB R32, R15, R32 ;  /* 0x000000200f20723e */ /* 0x000fc800000010ff */
[----:B------:R-:W-:Y:S01]  /*3f20*/  @!P2 FMUL R95, R95, 0.5 ;  /* 0x3f0000005f5fa820 */ /* 0x000fe20000400000 */
[----:B------:R-:W2:Y:S01]  /*3f30*/  MUFU.EX2 R160, R160 ;  /* 0x000000a000a07308 */ /* 0x000ea20000000800 */
[--C-:B---3--:R-:W-:Y:S01]  /*3f40*/  FFMA R26, R98, UR5, -R3.reuse ;  /* 0x00000005621a7c23 */ /* 0x108fe20008000803 */
[----:B------:R-:W-:Y:S01]  /*3f50*/  ULDC UR5, c[0x0][0x604] ;  /* 0x0001810000057ab9 */ /* 0x000fe20000000800 */
[----:B-----5:R-:W-:Y:S01]  /*3f60*/  @!P4 FMUL R87, R87, R87 ;  /* 0x000000575757c220 */ /* 0x020fe20000400000 */
[--C-:B------:R-:W-:Y:S01]  /*3f70*/  FFMA R99, R99, UR5, -R3.reuse ;  /* 0x0000000563637c23 */ /* 0x100fe20008000803 */
[----:B------:R-:W-:Y:S01]  /*3f80*/  ULDC UR5, c[0x0][0x604] ;  /* 0x0001810000057ab9 */ /* 0x000fe20000000800 */
[----:B------:R-:W-:Y:S01]  /*3f90*/  FSETP.GEU.AND P4, PT, R26, -126, PT ;  /* 0xc2fc00001a00780b */ /* 0x000fe20003f8e000 */
[--C-:B------:R-:W-:Y:S01]  /*3fa0*/  FFMA R162, R102, UR5, -R3.reuse ;  /* 0x0000000566a27c23 */ /* 0x100fe20008000803 */
[----:B------:R-:W3:Y:S01]  /*3fb0*/  MUFU.EX2 R55, R54 ;  /* 0x0000003600377308 */ /* 0x000ee20000000800 */
[----:B------:R-:W-:Y:S01]  /*3fc0*/  ULDC UR5, c[0x0][0x604] ;  /* 0x0001810000057ab9 */ /* 0x000fe20000000800 */
[----:B-1----:R-:W-:Y:S01]  /*3fd0*/  @!P3 FMUL R83, R83, R83 ;  /* 0x000000535353b220 */ /* 0x002fe20000400000 */
[----:B------:R-:W-:Y:S01]  /*3fe0*/  FFMA R103, R103, UR5, -R3 ;  /* 0x0000000567677c23 */ /* 0x000fe20008000803 */
[----:B------:R-:W-:Y:S01]  /*3ff0*/  FSETP.GEU.AND P3, PT, R2, -126, PT ;  /* 0xc2fc00000200780b */ /* 0x000fe20003f6e000 */
[----:B------:R-:W-:-:S02]  /*4000*/  ULDC UR5, c[0x0][0x604] ;  /* 0x0001810000057ab9 */ /* 0x000fc40000000800 */
[--C-:B------:R-:W-:Y:S01]  /*4010*/  FFMA R106, R106, UR5, -R3.reuse ;  /* 0x000000056a6a7c23 */ /* 0x100fe20008000803 */
[----:B------:R-:W-:Y:S01]  /*4020*/  FSETP.GEU.AND P5, PT, R103, -126, PT ;  /* 0xc2fc00006700780b */ /* 0x000fe20003fae000 */
[----:B--2---:R-:W-:Y:S01]  /*4030*/  @!P1 FMUL R160, R160, R160 ;  /* 0x000000a0a0a09220 */ /* 0x004fe20000400000 */
[----:B------:R-:W-:Y:S01]  /*4040*/  FSETP.GEU.AND P1, PT, R99, -126, PT ;  /* 0xc2fc00006300780b */ /* 0x000fe20003f2e000 */
[----:B------:R-:W1:Y:S01]  /*4050*/  MUFU.EX2 R95, R95 ;  /* 0x0000005f005f7308 */ /* 0x000e620000000800 */
[----:B------:R-:W-:Y:S01]  /*4060*/  @!P4 FMUL R26, R26, 0.5 ;  /* 0x3f0000001a1ac820 */ /* 0x000fe20000400000 */
[----:B------:R-:W-:Y:S02]  /*4070*/  ULDC UR5, c[0x0][0x604] ;  /* 0x0001810000057ab9 */ /* 0x000fe40000000800 */
[----:B------:R-:W-:Y:S01]  /*4080*/  FFMA R107, R107, UR5, -R3 ;  /* 0x000000056b6b7c23 */ /* 0x000fe20008000803 */
[----:B------:R-:W-:Y:S01]  /*4090*/  ULDC UR5, c[0x0][0x604] ;  /* 0x0001810000057ab9 */ /* 0x000fe20000000800 */
[----:B---3--:R-:W-:Y:S01]  /*40a0*/  @!P6 FMUL R55, R55, R55 ;  /* 0x000000373737e220 */ /* 0x008fe20000400000 */
[----:B------:R-:W-:Y:S01]  /*40b0*/  FSETP.GEU.AND P6, PT, R66, -126, PT ;  /* 0xc2fc00004200780b */ /* 0x000fe20003fce000 */
[----:B------:R-:W-:Y:S01]  /*40c0*/  @!P3 FMUL R2, R2, 0.5 ;  /* 0x3f0000000202b820 */ /* 0x000fe20000400000 */
[----:B------:R-:W2:Y:S01]  /*40d0*/  MUFU.EX2 R102, R26 ;  /* 0x0000001a00667308 */ /* 0x000ea20000000800 */
[----:B------:R-:W-:-:S02]  /*40e0*/  @!P5 FMUL R103, R103, 0.5 ;  /* 0x3f0000006767d820 */ /* 0x000fc40000400000 */
[----:B------:R-:W-:-:S05]  /*40f0*/  @!P1 FMUL R99, R99, 0.5 ;  /* 0x3f00000063639820 */ /* 0x000fca0000400000 */
[----:B------:R-:W3:Y:S01]  /*4100*/  MUFU.EX2 R103, R103 ;  /* 0x0000006700677308 */ /* 0x000ee20000000800 */
[----:B-1----:R-:W-:Y:S01]  /*4110*/  @!P2 FMUL R95, R95, R95 ;  /* 0x0000005f5f5fa220 */ /* 0x002fe20000400000 */
[----:B------:R-:W-:Y:S01]  /*4120*/  FSETP.GEU.AND P2, PT, R107, -126, PT ;  /* 0xc2fc00006b00780b */ /* 0x000fe20003f4e000 */
[----:B------:R-:W-:-:S05]  /*4130*/  @!P6 FMUL R66, R66, 0.5 ;  /* 0x3f0000004242e820 */ /* 0x000fca0000400000 */
[----:B------:R1:W4:Y:S01]  /*4140*/  MUFU.EX2 R98, R2 ;  /* 0x0000000200627308 */ /* 0x0003220000000800 */
[----:B--2---:R-:W-:-:S06]  /*4150*/  @!P4 FMUL R102, R102, R102 ;  /* 0x000000666666c220 */ /* 0x004fcc0000400000 */
[----:B------:R-:W-:Y:S01]  /*4160*/  @!P2 FMUL R107, R107, 0.5 ;  /* 0x3f0000006b6ba820 */ /* 0x000fe20000400000 */
[----:B------:R-:W2:Y:S01]  /*4170*/  MUFU.EX2 R99, R99 ;  /* 0x0000006300637308 */ /* 0x000ea20000000800 */
[--C-:B-1----:R-:W-:Y:S01]  /*4180*/  FFMA R2, R110, UR5, -R3.reuse ;  /* 0x000000056e027c23 */ /* 0x102fe20008000803 */
[----:B------:R-:W-:Y:S01]  /*4190*/  ULDC UR5, c[0x0][0x604] ;  /* 0x0001810000057ab9 */ /* 0x000fe20000000800 */
[----:B---3--:R-:W-:Y:S01]  /*41a0*/  @!P5 FMUL R103, R103, R103 ;  /* 0x000000676767d220 */ /* 0x008fe20000400000 */
[--C-:B------:R-:W-:Y:S01]  /*41b0*/  FFMA R111, R111, UR5, -R3.reuse ;  /* 0x000000056f6f7c23 */ /* 0x100fe20008000803 */
[----:B------:R-:W-:Y:S01]  /*41c0*/  ULDC UR5, c[0x0][0x604] ;  /* 0x0001810000057ab9 */ /* 0x000fe20000000800 */
[----:B------:R-:W-:Y:S01]  /*41d0*/  FSETP.GEU.AND P4, PT, R2, -126, PT ;  /* 0xc2fc00000200780b */ /* 0x000fe20003f8e000 */
[--C-:B------:R-:W-:Y:S01]  /*41e0*/  FFMA R26, R114, UR5, -R3.reuse ;  /* 0x00000005721a7c23 */ /* 0x100fe20008000803 */
[----:B------:R-:W1:Y:S01]  /*41f0*/  MUFU.EX2 R67, R66 ;  /* 0x0000004200437308 */ /* 0x000e620000000800 */
[----:B------:R-:W-:Y:S01]  /*4200*/  ULDC UR5, c[0x0][0x604] ;  /* 0x0001810000057ab9 */ /* 0x000fe20000000800 */
[----:B----4-:R-:W-:Y:S01]  /*4210*/  @!P3 FMUL R98, R98, R98 ;  /* 0x000000626262b220 */ /* 0x010fe20000400000 */
[--C-:B------:R-:W-:Y:S01]  /*4220*/  FFMA R115, R115, UR5, -R3.reuse ;  /* 0x0000000573737c23 */ /* 0x100fe20008000803 */
[----:B------:R-:W-:Y:S01]  /*4230*/  ULDC UR5, c[0x0][0x604] ;  /* 0x0001810000057ab9 */ /* 0x000fe20000000800 */
[----:B------:R-:W-:Y:S01]  /*4240*/  FSETP.GEU.AND P3, PT, R106, -126, PT ;  /* 0xc2fc00006a00780b */ /* 0x000fe20003f6e000 */
[----:B------:R-:W-:Y:S01]  /*4250*/  FFMA R30, R118, UR5, -R3 ;  /* 0x00000005761e7c23 */ /* 0x000fe20008000803 */
[----:B------:R-:W-:Y:S01]  /*4260*/  ULDC UR5, c[0x0][0x604] ;  /* 0x0001810000057ab9 */ /* 0x000fe20000000800 */
[----:B------:R-:W-:Y:S01]  /*4270*/  FSETP.GEU.AND P5, PT, R115, -126, PT ;  /* 0xc2fc00007300780b */ /* 0x000fe20003fae000 */
[----:B--2---:R-:W-:Y:S01]  /*4280*/  @!P1 FMUL R99, R99, R99 ;  /* 0x0000006363639220 */ /* 0x004fe20000400000 */
[----:B------:R-:W-:Y:S01]  /*4290*/  FSETP.GEU.AND P1, PT, R111, -126, PT ;  /* 0xc2fc00006f00780b */ /* 0x000fe20003f2e000 */
[----:B------:R-:W2:Y:S01]  /*42a0*/  MUFU.EX2 R107, R107 ;  /* 0x0000006b006b7308 */ /* 0x000ea20000000800 */
[----:B------:R-:W-:Y:S01]  /*42b0*/  @!P4 FMUL R2, R2, 0.5 ;  /* 0x3f0000000202c820 */ /* 0x000fe20000400000 */
[----:B-1----:R-:W-:Y:S01]  /*42c0*/  @!P6 FMUL R67, R67, R67 ;  /* 0x000000434343e220 */ /* 0x002fe20000400000 */
[----:B------:R-:W-:-:S05]  /*42d0*/  FSETP.GEU.AND P6, PT, R78, -126, PT ;  /* 0xc2fc00004e00780b */ /* 0x000fca0003fce000 */
[----:B------:R1:W3:Y:S01]  /*42e0*/  MUFU.EX2 R114, R2 ;  /* 0x0000000200727308 */ /* 0x0002e20000000800 */
[----:B------:R-:W-:Y:S01]  /*42f0*/  @!P3 FMUL R106, R106, 0.5 ;  /* 0x3f0000006a6ab820 */ /* 0x000fe20000400000 */
[----:B------:R-:W-:Y:S02]  /*4300*/  @!P5 FMUL R115, R115, 0.5 ;  /* 0x3f0000007373d820 */ /* 0x000fe40000400000 */
[----:B------:R-:W-:-:S04]  /*4310*/  @!P1 FMUL R111, R111, 0.5 ;  /* 0x3f0000006f6f9820 */ /* 0x000fc80000400000 */
[----:B------:R-:W4:Y:S01]  /*4320*/  MUFU.EX2 R115, R115 ;  /* 0x0000007300737308 */ /* 0x000f220000000800 */
[--C-:B-1----:R-:W-:Y:S01]  /*4330*/  FFMA R2, R122, UR5, -R3.reuse ;  /* 0x000000057a027c23 */ /* 0x102fe20008000803 */
[----:B------:R-:W-:Y:S01]  /*4340*/  ULDC UR5, c[0x0][0x604] ;  /* 0x0001810000057ab9 */ /* 0x000fe20000000800 */
[----:B--2---:R-:W-:Y:S01]  /*4350*/  @!P2 FMUL R107, R107, R107 ;  /* 0x0000006b6b6ba220 */ /* 0x004fe20000400000 */
[----:B------:R-:W-:Y:S01]  /*4360*/  @!P6 FMUL R78, R78, 0.5 ;  /* 0x3f0000004e4ee820 */ /* 0x000fe20000400000 */
[--C-:B------:R-:W-:Y:S01]  /*4370*/  FFMA R117, R123, UR5, -R3.reuse ;  /* 0x000000057b757c23 */ /* 0x100fe20008000803 */
[----:B------:R-:W-:Y:S01]  /*4380*/  ULDC UR5, c[0x0][0x604] ;  /* 0x0001810000057ab9 */ /* 0x000fe20000000800 */
[----:B------:R-:W-:Y:S01]  /*4390*/  FSETP.GEU.AND P2, PT, R2, -126, PT ;  /* 0xc2fc00000200780b */ /* 0x000fe20003f4e000 */
[----:B------:R-:W1:Y:S01]  /*43a0*/  MUFU.EX2 R79, R78 ;  /* 0x0000004e004f7308 */ /* 0x000e620000000800 */
[--C-:B------:R-:W-:Y:S01]  /*43b0*/  FFMA R164, R126, UR5, -R3.reuse ;  /* 0x000000057ea47c23 */ /* 0x100fe20008000803 */
[----:B------:R-:W-:Y:S01]  /*43c0*/  ULDC UR5, c[0x0][0x604] ;  /* 0x0001810000057ab9 */ /* 0x000fe20000000800 */
[----:B---3--:R-:W-:Y:S01]  /*43d0*/  @!P4 FMUL R114, R114, R114 ;  /* 0x000000727272c220 */ /* 0x008fe20000400000 */
[--C-:B------:R-:W-:Y:S01]  /*43e0*/  FFMA R119, R119, UR5, -R3.reuse ;  /* 0x0000000577777c23 */ /* 0x100fe20008000803 */
[----:B------:R-:W-:Y:S01]  /*43f0*/  ULDC UR5, c[0x0][0x604] ;  /* 0x0001810000057ab9 */ /* 0x000fe20000000800 */
[----:B------:R-:W-:Y:S01]  /*4400*/  FSETP.GEU.AND P4, PT, R117, -126, PT ;  /* 0xc2fc00007500780b */ /* 0x000fe20003f8e000 */
[--C-:B------:R-:W-:Y:S01]  /*4410*/  FFMA R121, R127, UR5, -R3.reuse ;  /* 0x000000057f797c23 */ /* 0x100fe20008000803 */
[----:B------:R-:W2:Y:S01]  /*4420*/  MUFU.EX2 R111, R111 ;  /* 0x0000006f006f7308 */ /* 0x000ea20000000800 */
[----:B----4-:R-:W-:Y:S01]  /*4430*/  @!P5 FMUL R115, R115, R115 ;  /* 0x000000737373d220 */ /* 0x010fe20000400000 */
[--C-:B------:R-:W-:Y:S01]  /*4440*/  FFMA R123, R131, UR10, -R3.reuse ;  /* 0x0000000a837b7c23 */ /* 0x100fe20008000803 */
[--C-:B------:R-:W-:Y:S01]  /*4450*/  FFMA R127, R139, UR7, -R3.reuse ;  /* 0x000000078b7f7c23 */ /* 0x100fe20008000803 */
[----:B------:R-:W-:Y:S01]  /*4460*/  FSETP.GEU.AND P5, PT, R121, -126, PT ;  /* 0xc2fc00007900780b */ /* 0x000fe20003fae000 */
[----:B------:R-:W-:Y:S01]  /*4470*/  @!P2 FMUL R2, R2, 0.5 ;  /* 0x3f0000000202a820 */ /* 0x000fe20000400000 */
[----:B------:R-:W-:Y:S01]  /*4480*/  ULDC UR5, c[0x0][0x604] ;  /* 0x0001810000057ab9 */ /* 0x000fe20000000800 */
[----:B------:R-:W-:Y:S01]  /*4490*/  ULDC UR10, c[0x0][0x604] ;  /* 0x00018100000a7ab9 */ /* 0x000fe20000000800 */
[----:B------:R-:W3:Y:S01]  /*44a0*/  MUFU.EX2 R110, R106 ;  /* 0x0000006a006e7308 */ /* 0x000ee20000000800 */
[----:B-1----:R-:W-:Y:S01]  /*44b0*/  @!P6 FMUL R79, R79, R79 ;  /* 0x0000004f4f4fe220 */ /* 0x002fe20000400000 */
[----:B------:R-:W-:Y:S01]  /*44c0*/  FSETP.GEU.AND P6, PT, R90, -126, PT ;  /* 0xc2fc00005a00780b */ /* 0x000fe20003fce000 */
[----:B------:R-:W-:Y:S01]  /*44d0*/  @!P4 FMUL R117, R117, 0.5 ;  /* 0x3f0000007575c820 */ /* 0x000fe20000400000 */
[--C-:B------:R-:W-:Y:S01]  /*44e0*/  FFMA R131, R147, UR19, -R3.reuse ;  /* 0x0000001393837c23 */ /* 0x100fe20008000803 */
[----:B------:R-:W-:Y:S01]  /*44f0*/  FFMA R146, R146, UR10, -R3 ;  /* 0x0000000a92927c23 */ /* 0x000fe20008000803 */
[----:B------:R-:W-:Y:S01]  /*4500*/  FADD R139, R34, R135 ;  /* 0x00000087228b7221 */ /* 0x000fe20000000000 */
[----:B------:R-:W-:Y:S01]  /*4510*/  FADD R34, R15, R68 ;  /* 0x000000440f227221 */ /* 0x000fe20000000000 */
[----:B------:R1:W4:Y:S01]  /*4520*/  MUFU.EX2 R126, R2 ;  /* 0x00000002007e7308 */ /* 0x0003220000000800 */
[----:B--2---:R-:W-:Y:S01]  /*4530*/  @!P1 FMUL R111, R111, R111 ;  /* 0x0000006f6f6f9220 */ /* 0x004fe20000400000 */
[----:B------:R-:W-:Y:S01]  /*4540*/  FSETP.GEU.AND P1, PT, R164, -126, PT ;  /* 0xc2fc0000a400780b */ /* 0x000fe20003f2e000 */
[----:B------:R-:W-:Y:S01]  /*4550*/  @!P5 FMUL R121, R121, 0.5 ;  /* 0x3f0000007979d820 */ /* 0x000fe20000400000 */
[----:B------:R-:W-:Y:S01]  /*4560*/  FADD R135, R37, R96 ;  /* 0x0000006025877221 */ /* 0x000fe20000000000 */
[----:B------:R-:W-:Y:S01]  /*4570*/  FADD R147, R38, R137 ;  /* 0x0000008926937221 */ /* 0x000fe20000000000 */
[----:B------:R-:W-:Y:S01]  /*4580*/  FADD R38, R21, R76 ;  /* 0x0000004c15267221 */ /* 0x000fe20000000000 */
[----:B------:R-:W-:Y:S01]  /*4590*/  @!P6 FMUL R90, R90, 0.5 ;  /* 0x3f0000005a5ae820 */ /* 0x000fe20000400000 */
[----:B------:R-:W2:Y:S01]  /*45a0*/  MUFU.EX2 R117, R117 ;  /* 0x0000007500757308 */ /* 0x000ea20000000800 */
[----:B-1----:R-:W-:Y:S01]  /*45b0*/  FFMA R2, R134, UR5, -R3 ;  /* 0x0000000586027c23 */ /* 0x002fe20008000803 */
[----:B---3--:R-:W-:Y:S01]  /*45c0*/  @!P3 FMUL R110, R110, R110 ;  /* 0x0000006e6e6eb220 */ /* 0x008fe20000400000 */
[----:B------:R-:W-:Y:S01]  /*45d0*/  FSETP.GEU.AND P3, PT, R30, -126, PT ;  /* 0xc2fc00001e00780b */ /* 0x000fe20003f6e000 */
[----:B------:R-:W-:Y:S01]  /*45e0*/  FADD R141, R34, R135 ;  /* 0x00000087228d7221 */ /* 0x000fe20000000000 */
[----:B------:R-:W-:Y:S01]  /*45f0*/  FADD R34, R17, R72 ;  /* 0x0000004811227221 */ /* 0x000fe20000000000 */
[----:B------:R-:W-:Y:S01]  /*4600*/  FADD R135, R41, R100 ;  /* 0x0000006429877221 */ /* 0x000fe20000000000 */
[----:B------:R-:W-:Y:S01]  /*4610*/  @!P1 FMUL R164, R164, 0.5 ;  /* 0x3f000000a4a49820 */ /* 0x000fe20000400000 */
[----:B------:R-:W1:Y:S01]  /*4620*/  MUFU.EX2 R94, R90 ;  /* 0x0000005a005e7308 */ /* 0x000e620000000800 */
[----:B----4-:R-:W-:Y:S01]  /*4630*/  @!P2 FMUL R126, R126, R126 ;  /* 0x0000007e7e7ea220 */ /* 0x010fe20000400000 */
[----:B------:R-:W-:Y:S01]  /*4640*/  FSETP.GEU.AND P2, PT, R130, -126, PT ;  /* 0xc2fc00008200780b */ /* 0x000fe20003f4e000 */
[----:B------:R-:W-:Y:S01]  /*4650*/  FADD R145, R34, R135 ;  /* 0x0000008722917221 */ /* 0x000fe20000000000 */
[----:B------:R-:W-:Y:S01]  /*4660*/  FADD R34, R11, R60 ;  /* 0x0000003c0b227221 */ /* 0x000fe20000000000 */
[----:B------:R-:W-:Y:S01]  /*4670*/  FADD R135, R29, R84 ;  /* 0x000000541d877221 */ /* 0x000fe20000000000 */
[----:B------:R-:W-:Y:S01]  /*4680*/  FADD R137, R49, R112 ;  /* 0x0000007031897221 */ /* 0x000fe20000000000 */
[----:B------:R-:W-:Y:S01]  /*4690*/  F2FP.BF16.F32.PACK_AB R60, R60, R61 ;  /* 0x0000003d3c3c723e */ /* 0x000fe200000010ff */
[----:B------:R-:W3:Y:S01]  /*46a0*/  MUFU.EX2 R121, R121 ;  /* 0x0000007900797308 */ /* 0x000ee20000000800 */
        /* <DEDUP_REMOVED lines=8> */
[----:B-1----:R-:W-:Y:S01]  /*4730*/  @!P6 FMUL R94, R94, R94 ;  /* 0x0000005e5e5ee220 */ /* 0x002fe20000400000 */
[----:B------:R-:W-:Y:S01]  /*4740*/  FSETP.GEU.AND P6, PT, R162, -126, PT ;  /* 0xc2fc0000a200780b */ /* 0x000fe20003fce000 */
[----:B------:R-:W-:Y:S01]  /*4750*/  FADD R149, R34, R135 ;  /* 0x0000008722957221 */ /* 0x000fe20000000000 */
[----:B------:R-:W-:Y:S01]  /*4760*/  FADD R34, R12, R81 ;  /* 0x000000510c227221 */ /* 0x000fe20000000000 */
[----:B------:R-:W-:Y:S01]  /*4770*/  FADD R135, R20, R113 ;  /* 0x0000007114877221 */ /* 0x000fe20000000000 */
[----:B------:R-:W-:Y:S01]  /*4780*/  FADD R137, R38, R137 ;  /* 0x0000008926897221 */ /* 0x000fe20000000000 */
[----:B------:R-:W-:Y:S01]  /*4790*/  @!P4 FMUL R123, R123, 0.5 ;  /* 0x3f0000007b7bc820 */ /* 0x000fe20000400000 */
[----:B------:R-:W1:Y:S01]  /*47a0*/  MUFU.EX2 R130, R130 ;  /* 0x0000008200827308 */ /* 0x000e620000000800 */
[----:B---3--:R-:W-:Y:S01]  /*47b0*/  @!P5 FMUL R121, R121, R121 ;  /* 0x000000797979d220 */ /* 0x008fe20000400000 */
[----:B------:R-:W-:Y:S01]  /*47c0*/  FSETP.GEU.AND P5, PT, R127, -126, PT ;  /* 0xc2fc00007f00780b */ /* 0x000fe20003fae000 */
[----:B------:R-:W-:Y:S01]  /*47d0*/  FADD R135, R34, R135 ;  /* 0x0000008722877221 */ /* 0x000fe20000000000 */
[----:B------:R-:W-:Y:S01]  /*47e0*/  FADD R34, R27, R94 ;  /* 0x0000005e1b227221 */ /* 0x000fe20000000000 */
[----:B------:R-:W-:Y:S01]  /*47f0*/  FADD R38, R43, R110 ;  /* 0x0000006e2b267221 */ /* 0x000fe20000000000 */
[----:B------:R-:W-:Y:S01]  /*4800*/  FADD R149, R62, R149 ;  /* 0x000000953e957221 */ /* 0x000fe20000000000 */
[----:B------:R-:W-:Y:S01]  /*4810*/  @!P6 FMUL R162, R162, 0.5 ;  /* 0x3f000000a2a2e820 */ /* 0x000fe20000400000 */
[----:B------:R-:W3:Y:S01]  /*4820*/  MUFU.EX2 R123, R123 ;  /* 0x0000007b007b7308 */ /* 0x000ee20000000800 */
[----:B--2---:R-:W-:Y:S01]  /*4830*/  @!P1 FMUL R164, R164, R164 ;  /* 0x000000a4a4a49220 */ /* 0x004fe20000400000 */
[----:B------:R-:W-:-:S02]  /*4840*/  FSETP.GEU.AND P1, PT, R138, -126, PT ;  /* 0xc2fc00008a00780b */ /* 0x000fc40003f2e000 */
[----:B------:R-:W-:Y:S02]  /*4850*/  F2FP.BF16.F32.PACK_AB R62, R64, R65 ;  /* 0x00000041403e723e */ /* 0x000fe400000010ff */
[----:B------:R-:W-:Y:S01]  /*4860*/  F2FP.BF16.F32.PACK_AB R104, R104, R77 ;  /* 0x0000004d6868723e */ /* 0x000fe200000010ff */
[----:B------:R-:W-:Y:S01]  /*4870*/  @!P5 FMUL R127, R127, 0.5 ;  /* 0x3f0000007f7fd820 */ /* 0x000fe20000400000 */
[----:B------:R-:W2:Y:S01]  /*4880*/  MUFU.EX2 R162, R162 ;  /* 0x000000a200a27308 */ /* 0x000ea20000000800 */
[----:B-1----:R-:W-:Y:S01]  /*4890*/  @!P2 FMUL R130, R130, R130 ;  /* 0x000000828282a220 */ /* 0x002fe20000400000 */
[----:B------:R-:W-:Y:S02]  /*48a0*/  FSETP.GEU.AND P2, PT, R142, -126, PT ;  /* 0xc2fc00008e00780b */ /* 0x000fe40003f4e000 */
[----:B------:R-:W-:Y:S02]  /*48b0*/  F2FP.BF16.F32.PACK_AB R37, R140, R51 ;  /* 0x000000338c25723e */ /* 0x000fe400000010ff */
[----:B------:R-:W-:Y:S01]  /*48c0*/  F2FP.BF16.F32.PACK_AB R45, R154, R67 ;  /* 0x000000439a2d723e */ /* 0x000fe200000010ff */
[----:B------:R-:W-:Y:S01]  /*48d0*/  @!P1 FMUL R138, R138, 0.5 ;  /* 0x3f0000008a8a9820 */ /* 0x000fe20000400000 */
[----:B------:R-:W1:Y:S01]  /*48e0*/  MUFU.EX2 R127, R127 ;  /* 0x0000007f007f7308 */ /* 0x000e620000000800 */
[----:B---3--:R-:W-:Y:S01]  /*48f0*/  @!P4 FMUL R123, R123, R123 ;  /* 0x0000007b7b7bc220 */ /* 0x008fe20000400000 */
[----:B------:R-:W-:-:S05]  /*4900*/  FSETP.GEU.AND P4, PT, R129, -126, PT ;  /* 0xc2fc00008100780b */ /* 0x000fca0003f8e000 */
[----:B------:R-:W-:Y:S01]  /*4910*/  @!P2 FMUL R142, R142, 0.5 ;  /* 0x3f0000008e8ea820 */ /* 0x000fe20000400000 */
[----:B------:R-:W3:Y:S01]  /*4920*/  MUFU.EX2 R134, R138 ;  /* 0x0000008a00867308 */ /* 0x000ee20000000800 */
[----:B--2---:R-:W-:Y:S01]  /*4930*/  @!P6 FMUL R162, R162, R162 ;  /* 0x000000a2a2a2e220 */ /* 0x004fe20000400000 */
[----:B------:R-:W-:-:S05]  /*4940*/  FSETP.GEU.AND P6, PT, R26, -126, PT ;  /* 0xc2fc00001a00780b */ /* 0x000fca0003fce000 */
[----:B------:R-:W-:Y:S01]  /*4950*/  @!P4 FMUL R129, R129, 0.5 ;  /* 0x3f0000008181c820 */ /* 0x000fe20000400000 */
[----:B------:R2:W4:Y:S01]  /*4960*/  MUFU.EX2 R122, R30 ;  /* 0x0000001e007a7308 */ /* 0x0005220000000800 */
[----:B-1----:R-:W-:Y:S01]  /*4970*/  @!P5 FMUL R127, R127, R127 ;  /* 0x0000007f7f7fd220 */ /* 0x002fe20000400000 */
[----:B------:R-:W-:-:S03]  /*4980*/  FSETP.GEU.AND P5, PT, R131, -126, PT ;  /* 0xc2fc00008300780b */ /* 0x000fc60003fae000 */
[----:B------:R-:W-:Y:S02]  /*4990*/  FADD R153, R158, R127 ;  /* 0x0000007f9e997221 */ /* 0x000fe40000000000 */
[----:B------:R-:W-:Y:S01]  /*49a0*/  @!P6 FMUL R26, R26, 0.5 ;  /* 0x3f0000001a1ae820 */ /* 0x000fe20000400000 */
[----:B------:R-:W1:Y:S01]  /*49b0*/  MUFU.EX2 R142, R142 ;  /* 0x0000008e008e7308 */ /* 0x000e620000000800 */
[----:B---3--:R-:W-:Y:S01]  /*49c0*/  @!P1 FMUL R134, R134, R134 ;  /* 0x0000008686869220 */ /* 0x008fe20000400000 */
[----:B------:R-:W-:Y:S01]  /*49d0*/  FSETP.GEU.AND P1, PT, R146, -126, PT ;  /* 0xc2fc00009200780b */ /* 0x000fe20003f2e000 */
[----:B--2---:R-:W-:Y:S01]  /*49e0*/  FADD R30, R28, R53 ;  /* 0x000000351c1e7221 */ /* 0x004fe20000000000 */
[----:B------:R-:W-:-:S03]  /*49f0*/  F2FP.BF16.F32.PACK_AB R28, R7, R28 ;  /* 0x0000001c071c723e */ /* 0x000fc600000010ff */
[----:B------:R-:W-:Y:S01]  /*4a00*/  FADD R42, R30, R125 ;  /* 0x0000007d1e2a7221 */ /* 0x000fe20000000000 */
[----:B------:R-:W-:Y:S01]  /*4a10*/  FADD R30, R7, R56 ;  /* 0x00000038071e7221 */ /* 0x000fe20000000000 */
[----:B------:R-:W-:Y:S01]  /*4a20*/  FADD R125, R23, R88 ;  /* 0x00000058177d7221 */ /* 0x000fe20000000000 */
[----:B------:R-:W-:Y:S01]  /*4a30*/  @!P5 FMUL R131, R131, 0.5 ;  /* 0x3f0000008383d820 */ /* 0x000fe20000400000 */
[----:B------:R2:W3:Y:S01]  /*4a40*/  MUFU.EX2 R118, R26 ;  /* 0x0000001a00767308 */ /* 0x0004e20000000800 */
[----:B----4-:R-:W-:Y:S01]  /*4a50*/  @!P3 FMUL R122, R122, R122 ;  /* 0x0000007a7a7ab220 */ /* 0x010fe20000400000 */
[----:B------:R-:W-:Y:S01]  /*4a60*/  FADD R46, R30, R125 ;  /* 0x0000007d1e2e7221 */ /* 0x000fe20000000000 */
[----:B------:R-:W-:Y:S01]  /*4a70*/  FADD R30, R6, R57 ;  /* 0x00000039061e7221 */ /* 0x000fe20000000000 */
[----:B------:R-:W-:Y:S01]  /*4a80*/  FADD R125, R14, R89 ;  /* 0x000000590e7d7221 */ /* 0x000fe20000000000 */
[----:B------:R-:W-:Y:S01]  /*4a90*/  @!P1 FMUL R146, R146, 0.5 ;  /* 0x3f00000092929820 */ /* 0x000fe20000400000 */
[----:B-1----:R-:W-:Y:S01]  /*4aa0*/  @!P2 FMUL R142, R142, R142 ;  /* 0x0000008e8e8ea220 */ /* 0x002fe20000400000 */
[----:B------:R-:W-:Y:S01]  /*4ab0*/  FSETP.GEU.AND P2, PT, R2, -126, PT ;  /* 0xc2fc00000200780b */ /* 0x000fe20003f4e000 */
[----:B------:R-:W-:Y:S01]  /*4ac0*/  FADD R50, R30, R125 ;  /* 0x0000007d1e327221 */ /* 0x000fe20000000000 */
[----:B------:R-:W1:Y:S01]  /*4ad0*/  MUFU.EX2 R129, R129 ;  /* 0x0000008100817308 */ /* 0x000e620000000800 */
[----:B------:R-:W-:Y:S01]  /*4ae0*/  FADD R30, R9, R22 ;  /* 0x00000016091e7221 */ /* 0x000fe20000000000 */
[----:B------:R-:W-:Y:S01]  /*4af0*/  FADD R125, R25, R80 ;  /* 0x00000050197d7221 */ /* 0x000fe20000000000 */
[--C-:B--2---:R-:W-:Y:S01]  /*4b00*/  FFMA R26, R150, UR22, -R3.reuse ;  /* 0x00000016961a7c23 */ /* 0x104fe20008000803 */
[----:B------:R-:W-:Y:S01]  /*4b10*/  FFMA R3, R151, UR14, -R3 ;  /* 0x0000000e97037c23 */ /* 0x000fe20008000803 */
[----:B------:R-:W-:Y:S01]  /*4b20*/  FADD R151, R75, R134 ;  /* 0x000000864b977221 */ /* 0x000fe20000000000 */
[----:B------:R-:W-:Y:S01]  /*4b30*/  FADD R54, R30, R125 ;  /* 0x0000007d1e367221 */ /* 0x000fe20000000000 */
[----:B------:R-:W-:Y:S01]  /*4b40*/  FADD R30, R24, R61 ;  /* 0x0000003d181e7221 */ /* 0x000fe20000000000 */
[----:B------:R-:W2:Y:S01]  /*4b50*/  MUFU.EX2 R131, R131 ;  /* 0x0000008300837308 */ /* 0x000ea20000000800 */
[----:B------:R-:W-:Y:S01]  /*4b60*/  FADD R125, R44, R93 ;  /* 0x0000005d2c7d7221 */ /* 0x000fe20000000000 */
[----:B---3--:R-:W-:Y:S01]  /*4b70*/  @!P6 FMUL R118, R118, R118 ;  /* 0x000000767676e220 */ /* 0x008fe20000400000 */
[----:B------:R-:W-:Y:S01]  /*4b80*/  FSETP.GEU.AND P6, PT, R119, -126, PT ;  /* 0xc2fc00007700780b */ /* 0x000fe20003fce000 */
[----:B------:R-:W-:Y:S01]  /*4b90*/  @!P2 FMUL R2, R2, 0.5 ;  /* 0x3f0000000202a820 */ /* 0x000fe20000400000 */
[----:B------:R-:W-:Y:S01]  /*4ba0*/  FADD R58, R30, R125 ;  /* 0x0000007d1e3a7221 */ /* 0x000fe20000000000 */
[----:B------:R-:W-:Y:S01]  /*4bb0*/  FADD R30, R8, R65 ;  /* 0x00000041081e7221 */ /* 0x000fe20000000000 */
[----:B------:R-:W-:Y:S01]  /*4bc0*/  FADD R125, R16, R97 ;  /* 0x00000061107d7221 */ /* 0x000fe20000000000 */
[----:B------:R-:W3:Y:S01]  /*4bd0*/  MUFU.EX2 R146, R146 ;  /* 0x0000009200927308 */ /* 0x000ee20000000800 */
[----:B-1----:R-:W-:Y:S01]  /*4be0*/  @!P4 FMUL R129, R129, R129 ;  /* 0x000000818181c220 */ /* 0x002fe20000400000 */
[----:B------:R-:W-:Y:S01]  /*4bf0*/  FSETP.GEU.AND P4, PT, R133, -126, PT ;  /* 0xc2fc00008500780b */ /* 0x000fe20003f8e000 */
[----:B------:R-:W-:Y:S01]  /*4c00*/  FADD R66, R30, R125 ;  /* 0x0000007d1e427221 */ /* 0x000fe20000000000 */
[----:B------:R-:W-:Y:S01]  /*4c10*/  FADD R30, R13, R64 ;  /* 0x000000400d1e7221 */ /* 0x000fe20000000000 */
[----:B------:R-:W-:Y:S01]  /*4c20*/  FADD R125, R33, R92 ;  /* 0x0000005c217d7221 */ /* 0x000fe20000000000 */
[----:B------:R-:W-:Y:S01]  /*4c30*/  FADD R161, R38, R151 ;  /* 0x0000009726a17221 */ /* 0x000fe20000000000 */
[----:B------:R-:W-:Y:S01]  /*4c40*/  FADD R38, R132, R107 ;  /* 0x0000006b84267221 */ /* 0x000fe20000000000 */
[----:B------:R1:W-:Y:S01]  /*4c50*/  MUFU.EX2 R150, R2 ;  /* 0x0000000200967308 */ /* 0x0003e20000000800 */
[----:B--2---:R-:W-:Y:S01]  /*4c60*/  @!P5 FMUL R131, R131, R131 ;  /* 0x000000838383d220 */ /* 0x004fe20000400000 */
[----:B------:R-:W-:Y:S01]  /*4c70*/  FADD R30, R30, R125 ;  /* 0x0000007d1e1e7221 */ /* 0x000fe20000000000 */
[----:B------:R-:W-:Y:S01]  /*4c80*/  FSETP.GEU.AND P5, PT, R3, -126, PT ;  /* 0xc2fc00000300780b */ /* 0x000fe20003fae000 */
[----:B------:R-:W-:Y:S01]  /*4c90*/  FADD R125, R59, R126 ;  /* 0x0000007e3b7d7221 */ /* 0x000fe20000000000 */
[----:B------:R-:W-:Y:S01]  /*4ca0*/  @!P6 FMUL R119, R119, 0.5 ;  /* 0x3f0000007777e820 */ /* 0x000fe20000400000 */
[----:B------:R-:W-:Y:S01]  /*4cb0*/  FADD R151, R63, R164 ;  /* 0x000000a43f977221 */ /* 0x000fe20000000000 */
[----:B------:R-:W-:Y:S01]  /*4cc0*/  @!P4 FMUL R133, R133, 0.5 ;  /* 0x3f0000008585c820 */ /* 0x000fe20000400000 */
[----:B------:R-:W-:Y:S01]  /*4cd0*/  FADD R70, R34, R125 ;  /* 0x0000007d22467221 */ /* 0x000fe20000000000 */
[----:B---3--:R-:W-:Y:S01]  /*4ce0*/  @!P1 FMUL R146, R146, R146 ;  /* 0x0000009292929220 */ /* 0x008fe20000400000 */
[----:B------:R-:W-:Y:S01]  /*4cf0*/  FSETP.GEU.AND P1, PT, R26, -126, PT ;  /* 0xc2fc00001a00780b */ /* 0x000fe20003f2e000 */
[----:B-1----:R-:W-:Y:S01]  /*4d00*/  FADD R2, R116, R91 ;  /* 0x0000005b74027221 */ /* 0x002fe20000000000 */
[----:B------:R-:W-:Y:S01]  /*4d10*/  FADD R125, R148, R117 ;  /* 0x00000075947d7221 */ /* 0x000fe20000000000 */
[----:B------:R-:W1:Y:S01]  /*4d20*/  MUFU.EX2 R119, R119 ;  /* 0x0000007700777308 */ /* 0x000e620000000800 */
[----:B------:R-:W-:Y:S01]  /*4d30*/  FADD R34, R31, R98 ;  /* 0x000000621f227221 */ /* 0x000fe20000000000 */
[----:B------:R-:W-:Y:S01]  /*4d40*/  FADD R163, R38, R153 ;  /* 0x0000009926a37221 */ /* 0x000fe20000000000 */
[----:B------:R-:W-:Y:S01]  /*4d50*/  FADD R74, R2, R125 ;  /* 0x0000007d024a7221 */ /* 0x000fe20000000000 */
[----:B------:R-:W-:Y:S01]  /*4d60*/  FADD R125, R152, R121 ;  /* 0x00000079987d7221 */ /* 0x000fe20000000000 */
[----:B------:R-:W-:Y:S01]  /*4d70*/  FADD R2, R120, R95 ;  /* 0x0000005f78027221 */ /* 0x000fe20000000000 */
[----:B------:R-:W-:Y:S01]  /*4d80*/  @!P5 FMUL R3, R3, 0.5 ;  /* 0x3f0000000303d820 */ /* 0x000fe20000400000 */
[----:B------:R-:W-:Y:S01]  /*4d90*/  FADD R78, R34, R151 ;  /* 0x00000097224e7221 */ /* 0x000fe20000000000 */
[----:B------:R-:W2:Y:S01]  /*4da0*/  MUFU.EX2 R133, R133 ;  /* 0x0000008500857308 */ /* 0x000ea20000000800 */
[----:B------:R-:W-:Y:S01]  /*4db0*/  FADD R90, R2, R125 ;  /* 0x0000007d025a7221 */ /* 0x000fe20000000000 */
[----:B------:R-:W-:Y:S01]  /*4dc0*/  @!P1 FMUL R26, R26, 0.5 ;  /* 0x3f0000001a1a9820 */ /* 0x000fe20000400000 */
[----:B------:R-:W-:Y:S01]  /*4dd0*/  FADD R34, R47, R114 ;  /* 0x000000722f227221 */ /* 0x000fe20000000000 */
[----:B------:R-:W-:Y:S01]  /*4de0*/  FADD R151, R79, R142 ;  /* 0x0000008e4f977221 */ /* 0x000fe20000000000 */
[----:B------:R-:W-:Y:S01]  /*4df0*/  FADD R38, R136, R111 ;  /* 0x0000006f88267221 */ /* 0x000fe20000000000 */
[----:B------:R-:W-:Y:S01]  /*4e00*/  FADD R153, R82, R129 ;  /* 0x0000008152997221 */ /* 0x000fe20000000000 */
[----:B------:R-:W-:Y:S01]  /*4e10*/  FADD R155, R83, R146 ;  /* 0x00000092539b7221 */ /* 0x000fe20000000000 */
[----:B------:R3:W4:Y:S01]  /*4e20*/  MUFU.EX2 R125, R3 ;  /* 0x00000003007d7308 */ /* 0x0007220000000800 */
[----:B------:R-:W-:Y:S01]  /*4e30*/  FADD R165, R34, R151 ;  /* 0x0000009722a57221 */ /* 0x000fe20000000000 */
[----:B------:R-:W-:Y:S01]  /*4e40*/  FADD R167, R38, R153 ;  /* 0x0000009926a77221 */ /* 0x000fe20000000000 */
[----:B------:R-:W-:Y:S01]  /*4e50*/  FADD R34, R51, R118 ;  /* 0x0000007633227221 */ /* 0x000fe20000000000 */
[----:B------:R-:W-:Y:S01]  /*4e60*/  FADD R38, R140, R115 ;  /* 0x000000738c267221 */ /* 0x000fe20000000000 */
[----:B------:R-:W-:Y:S01]  /*4e70*/  FADD R157, R86, R131 ;  /* 0x00000083569d7221 */ /* 0x000fe20000000000 */
[----:B------:R-:W-:Y:S01]  /*4e80*/  FADD R2, R35, R102 ;  /* 0x0000006623027221 */ /* 0x000fe20000000000 */
[----:B------:R-:W-:Y:S01]  /*4e90*/  FADD R151, R67, R130 ;  /* 0x0000008243977221 */ /* 0x000fe20000000000 */
[----:B------:R5:W4:Y:S01]  /*4ea0*/  MUFU.EX2 R138, R26 ;  /* 0x0000001a008a7308 */ /* 0x000b220000000800 */
[----:B------:R-:W-:Y:S01]  /*4eb0*/  FADD R153, R154, R123 ;  /* 0x0000007b9a997221 */ /* 0x000fe20000000000 */
[----:B-1----:R-:W-:Y:S01]  /*4ec0*/  @!P6 FMUL R119, R119, R119 ;  /* 0x000000777777e220 */ /* 0x002fe20000400000 */
[----:B--2---:R-:W-:Y:S01]  /*4ed0*/  @!P4 FMUL R133, R133, R133 ;  /* 0x000000858585c220 */ /* 0x004fe20000400000 */
[----:B------:R-:W-:Y:S01]  /*4ee0*/  @!P2 FMUL R150, R150, R150 ;  /* 0x000000969696a220 */ /* 0x000fe20000400000 */
[----:B------:R-:W-:Y:S01]  /*4ef0*/  FADD R169, R34, R155 ;  /* 0x0000009b22a97221 */ /* 0x000fe20000000000 */
[----:B------:R-:W-:Y:S01]  /*4f00*/  FADD R166, R38, R157 ;  /* 0x0000009d26a67221 */ /* 0x000fe20000000000 */
[----:B------:R-:W-:Y:S01]  /*4f10*/  FADD R106, R2, R151 ;  /* 0x00000097026a7221 */ /* 0x000fe20000000000 */
[----:B---3--:R-:W-:Y:S01]  /*4f20*/  FADD R3, R128, R103 ;  /* 0x0000006780037221 */ /* 0x008fe20000000000 */
[----:B-----5:R-:W-:Y:S01]  /*4f30*/  FADD R26, R124, R99 ;  /* 0x000000637c1a7221 */ /* 0x020fe20000000000 */
[----:B----4-:R-:W-:Y:S01]  /*4f40*/  @!P5 FMUL R125, R125, R125 ;  /* 0x0000007d7d7dd220 */ /* 0x010fe20000400000 */
[----:B------:R-:W-:Y:S01]  /*4f50*/  FADD R38, R156, R133 ;  /* 0x000000859c267221 */ /* 0x000fe20000000000 */
[----:B------:R-:W-:Y:S01]  /*4f60*/  FADD R34, R144, R119 ;  /* 0x0000007790227221 */ /* 0x000fe20000000000 */
[----:B------:R-:W-:Y:S01]  /*4f70*/  FADD R159, R26, R153 ;  /* 0x000000991a9f7221 */ /* 0x000fe20000000000 */
[----:B------:R-:W-:Y:S01]  /*4f80*/  FADD R155, R160, R125 ;  /* 0x0000007da09b7221 */ /* 0x000fe20000000000 */
[----:B------:R-:W-:Y:S01]  /*4f90*/  FADD R2, R39, R162 ;  /* 0x000000a227027221 */ /* 0x000fe20000000000 */
[----:B------:R-:W-:Y:S01]  /*4fa0*/  FADD R151, R71, R150 ;  /* 0x0000009647977221 */ /* 0x000fe20000000000 */
[----:B------:R-:W-:Y:S01]  /*4fb0*/  @!P1 FMUL R138, R138, R138 ;  /* 0x0000008a8a8a9220 */ /* 0x000fe20000400000 */
[----:B------:R-:W-:Y:S01]  /*4fc0*/  FADD R26, R55, R122 ;  /* 0x0000007a371a7221 */ /* 0x000fe20000000000 */
        /* <DEDUP_REMOVED lines=30> */
[----:B------:R-:W-:Y:S01]  /*51b0*/  MOV R2, UR4 ;  /* 0x0000000400027c02 */ /* 0x000fe20008000f00 */
[----:B------:R-:W-:Y:S01]  /*51c0*/  FADD R135, R74, R3 ;  /* 0x000000034a877221 */ /* 0x000fe20000000000 */
[----:B------:R-:W-:Y:S01]  /*51d0*/  FADD R70, R70, R153 ;  /* 0x0000009946467221 */ /* 0x000fe20000000000 */
[----:B------:R-:W-:Y:S01]  /*51e0*/  FADD R3, R42, R137 ;  /* 0x000000892a037221 */ /* 0x000fe20000000000 */
[----:B------:R-:W-:Y:S01]  /*51f0*/  F2FP.BF16.F32.PACK_AB R42, R25, R14 ;  /* 0x0000000e192a723e */ /* 0x000fe200000010ff */
[----:B------:R1:W-:Y:S01]  /*5200*/  SYNCS.ARRIVE.TRANS64.A1T0 RZ, [R2+UR25], RZ ;  /* 0x000000ff02ff79a7 */ /* 0x0003e20008100019 */
[----:B------:R-:W-:-:S02]  /*5210*/  F2FP.BF16.F32.PACK_AB R44, R29, R44 ;  /* 0x0000002c1d2c723e */ /* 0x000fc400000010ff */
[----:B------:R-:W-:Y:S02]  /*5220*/  F2FP.BF16.F32.PACK_AB R46, R33, R16 ;  /* 0x00000010212e723e */ /* 0x000fe400000010ff */
[----:B------:R-:W-:Y:S02]  /*5230*/  F2FP.BF16.F32.PACK_AB R29, R116, R27 ;  /* 0x0000001b741d723e */ /* 0x000fe400000010ff */
[----:B------:R-:W-:Y:S01]  /*5240*/  F2FP.BF16.F32.PACK_AB R25, R124, R35 ;  /* 0x000000237c19723e */ /* 0x000fe200000010ff */
[----:B-1----:R-:W-:Y:S01]  /*5250*/  FADD R2, R70, R135 ;  /* 0x0000008746027221 */ /* 0x002fe20000000000 */
[----:B------:R-:W-:Y:S02]  /*5260*/  F2FP.BF16.F32.PACK_AB R50, R41, R18 ;  /* 0x000000122932723e */ /* 0x000fe400000010ff */
[----:B------:R-:W-:Y:S02]  /*5270*/  F2FP.BF16.F32.PACK_AB R54, R49, R20 ;  /* 0x000000143136723e */ /* 0x000fe400000010ff */
[----:B------:R-:W-:-:S02]  /*5280*/  F2FP.BF16.F32.PACK_AB R58, R22, R57 ;  /* 0x00000039163a723e */ /* 0x000fc400000010ff */
[----:B------:R-:W-:Y:S02]  /*5290*/  F2FP.BF16.F32.PACK_AB R27, R128, R39 ;  /* 0x00000027801b723e */ /* 0x000fe400000010ff */
[----:B------:R-:W-:Y:S02]  /*52a0*/  F2FP.BF16.F32.PACK_AB R33, R132, R43 ;  /* 0x0000002b8421723e */ /* 0x000fe400000010ff */
[----:B------:R-:W-:Y:S02]  /*52b0*/  F2FP.BF16.F32.PACK_AB R35, R136, R47 ;  /* 0x0000002f8823723e */ /* 0x000fe400000010ff */
        /* <DEDUP_REMOVED lines=40> */
[----:B------:R-:W-:Y:S01]  /*5540*/  F2FP.BF16.F32.PACK_AB R77, R131, R146 ;  /* 0x00000092834d723e */ /* 0x000fe200000010ff */
[----:B------:R-:W-:Y:S06]  /*5550*/  @!P0 BRA `(.L_x_19) ;  /* 0x0000000000048947 */ /* 0x000fec0003800000 */
[----:B------:R-:W-:Y:S01]  /*5560*/  BPT.TRAP 0x1 ;  /* 0x000000040000795c */ /* 0x000fe20000300000 */
.L_x_19:
[----:B------:R-:W1:Y:S02]  /*5570*/  SYNCS.PHASECHK.TRANS64.TRYWAIT P1, [UR36+0x2c008], R5 ;  /* 0x02c00805ff0075a7 */ /* 0x000e640008020164 */
[----:B-1----:R-:W-:Y:S05]  /*5580*/  @!P1 BRA `(.L_x_20) ;  /* 0x0000007400a49947 */ /* 0x002fea0003800000 */
.L_x_92:
[----:B------:R-:W-:Y:S01]  /*5590*/  UIADD3 UR4, UR6, 0x800, URZ ;  /* 0x0000080006047890 */ /* 0x000fe2000fffe03f */
[----:B------:R-:W-:Y:S01]  /*55a0*/  WARPGROUP.ARRIVE ;  /* 0x00000000000079c5 */ /* 0x000fe20000000000 */
[----:B------:R-:W-:Y:S01]  /*55b0*/  UMOV UR11, 0x40000040 ;  /* 0x40000040000b7882 */ /* 0x000fe20000000000 */
[----:B------:R-:W-:-:S04]  /*55c0*/  F2FP.BF16.F32.PACK_AB R79, R125, R138 ;  /* 0x0000008a7d4f723e */ /* 0x000fc800000010ff */
[----:B------:R-:W-:Y:S01]  /*55d0*/  UMOV UR10, UR4 ;  /* 0x00000004000a7c82 */ /* 0x000fe20008000000 */
[----:B------:R-:W-:Y:S01]  /*55e0*/  UIADD3 UR4, UR6, 0x880, URZ ;  /* 0x0000088006047890 */ /* 0x000fe2000fffe03f */
[----:B------:R-:W-:Y:S01]  /*55f0*/  HGMMA.64x64x16.F32.BF16 R152, R28, gdesc[UR8].tnspB, RZ, !UPT, gsb0 ;  /* 0x40e000081c987df0 */ /* 0x000fe2000c0018ff */
[----:B------:R-:W-:-:S05]  /*5600*/  UMOV UR11, 0x40000040 ;  /* 0x40000040000b7882 */ /* 0x000fca0000000000 */
[----:B------:R-:W-:Y:S01]  /*5610*/  UMOV UR10, UR4 ;  /* 0x00000004000a7c82 */ /* 0x000fe20008000000 */
[----:B------:R-:W-:Y:S01]  /*5620*/  UIADD3 UR4, UR6, 0x900, URZ ;  /* 0x0000090006047890 */ /* 0x000fe2000fffe03f */
[----:B------:R-:W-:Y:S02]  /*5630*/  WARPGROUP.DEPBAR.LE gsb0, 0x0 ;  /* 0x00008000000079c5 */ /* 0x000fe40000010000 */
[----:B------:R-:W-:-:S06]  /*5640*/  WARPGROUP.ARRIVE ;  /* 0x00000000000079c5 */ /* 0x000fcc0000000000 */
[----:B------:R-:W-:Y:S01]  /*5650*/  HGMMA.64x64x16.F32.BF16 R152, R24, gdesc[UR8].tnspB, R152, gsb0 ;  /* 0x40e0000818987df0 */ /* 0x000fe20008001898 */
[----:B------:R-:W-:Y:S01]  /*5660*/  UMOV UR10, UR4 ;  /* 0x00000004000a7c82 */ /* 0x000fe20008000000 */
[----:B------:R-:W-:Y:S01]  /*5670*/  UMOV UR11, 0x40000040 ;  /* 0x40000040000b7882 */ /* 0x000fe20000000000 */
        /* <DEDUP_REMOVED lines=78> */
[----:B------:R-:W-:Y:S02]  /*5b60*/  WARPGROUP.DEPBAR.LE gsb0, 0x0 ;  /* 0x00008000000079c5 */ /* 0x000fe40000010000 */
[----:B------:R-:W-:-:S06]  /*5b70*/  WARPGROUP.ARRIVE ;  /* 0x00000000000079c5 */ /* 0x000fcc0000000000 */
[----:B------:R-:W-:Y:S03]  /*5b80*/  HGMMA.64x64x16.F32.BF16 R152, R76, gdesc[UR8].tnspB, R152, gsb0 ;  /* 0x40e000084c987df0 */ /* 0x000fe60008001898 */
[----:B------:R-:W-:Y:S02]  /*5b90*/  WARPGROUP.DEPBAR.LE gsb0, 0x0 ;  /* 0x00008000000079c5 */ /* 0x000fe40000010000 */
[----:B------:R-:W-:Y:S05]  /*5ba0*/  @!P0 BRA `(.L_x_21) ;  /* 0x0000000000048947 */ /* 0x000fea0003800000 */
[----:B------:R-:W-:Y:S01]  /*5bb0*/  BPT.TRAP 0x1 ;  /* 0x000000040000795c */ /* 0x000fe20000300000 */
.L_x_21:
[----:B------:R-:W-:Y:S02]  /*5bc0*/  UISETP.EQ.AND UP0, UPT, UR37, URZ, !UP0 ;  /* 0x0000003f2500728c */ /* 0x000fe4000c702270 */
[----:B------:R-:W-:Y:S02]  /*5bd0*/  UIADD3 UR4, UR36, 0x2c028, URZ ;  /* 0x0002c02824047890 */ /* 0x000fe4000fffe03f */
[----:B------:R-:W-:Y:S02]  /*5be0*/  USEL UR5, URZ, 0x1, !UP0 ;  /* 0x000000013f057887 */ /* 0x000fe4000c000000 */
[----:B------:R-:W-:Y:S02]  /*5bf0*/  UPRMT UR4, URZ, 0x654, UR4 ;  /* 0x000006543f047896 */ /* 0x000fe40008000004 */
[----:B------:R-:W-:-:S04]  /*5c00*/  USEL UR5, UR5, 0x2, UP1 ;  /* 0x0000000205057887 */ /* 0x000fc80008800000 */
[----:B------:R-:W-:-:S03]  /*5c10*/  UISETP.GT.U32.AND UP0, UPT, UR5, 0x1, UPT ;  /* 0x000000010500788c */ /* 0x000fc6000bf04070 */
[----:B------:R-:W-:Y:S03]  /*5c20*/  SYNCS.ARRIVE.TRANS64.RED.A1T0 RZ, [UR4], RZ ;  /* 0x000000ffffff79a7 */ /* 0x000fe60008100404 */
[----:B------:R-:W-:-:S13]  /*5c30*/  PLOP3.LUT P1, PT, PT, PT, UP0, 0x80, 0x0 ;  /* 0x000000000000781c */ /* 0x000fda0003f2f008 */
[----:B------:R-:W-:Y:S05]  /*5c40*/  @P1 BRA `(.L_x_22) ;  /* 0x0000000000041947 */ /* 0x000fea0003800000 */
[----:B------:R-:W-:Y:S01]  /*5c50*/  BPT.TRAP 0x1 ;  /* 0x000000040000795c */ /* 0x000fe20000300000 */
.L_x_22:
[----:B------:R-:W-:Y:S02]  /*5c60*/  ULDC UR4, c[0x0][0x28c] ;  /* 0x0000a30000047ab9 */ /* 0x000fe40000000800 */
[----:B------:R-:W-:-:S06]  /*5c70*/  UISETP.GE.AND UP0, UPT, UR4, 0x101, UPT ;  /* 0x000001010400788c */ /* 0x000fcc000bf06270 */
[----:B------:R-:W-:-:S13]  /*5c80*/  PLOP3.LUT P2, PT, PT, PT, UP0, 0x80, 0x0 ;  /* 0x000000000000781c */ /* 0x000fda0003f4f008 */
[----:B------:R-:W-:Y:S05]  /*5c90*/  @!P2 BRA `(.L_x_23) ;  /* 0x000000480094a947 */ /* 0x000fea0003800000 */
[----:B------:R-:W-:Y:S01]  /*5ca0*/  UIADD3 UR4, UR4, 0xff, URZ ;  /* 0x000000ff04047890 */ /* 0x000fe2000fffe03f */
[----:B------:R-:W-:Y:S01]  /*5cb0*/  MOV R7, R0 ;  /* 0x0000000000077202 */ /* 0x000fe20000000f00 */
[----:B------:R-:W-:Y:S01]  /*5cc0*/  UMOV UR25, 0x2 ;  /* 0x0000000200197882 */ /* 0x000fe20000000000 */
[----:B-1----:R-:W-:Y:S01]  /*5cd0*/  MOV R5, R4 ;  /* 0x0000000400057202 */ /* 0x002fe20000000f00 */
[----:B------:R-:W-:Y:S01]  /*5ce0*/  USHF.R.S32.HI UR5, URZ, 0x1f, UR4 ;  /* 0x0000001f3f057899 */ /* 0x000fe20008011404 */
[----:B------:R-:W-:Y:S01]  /*5cf0*/  UMOV UR7, 0x1 ;  /* 0x0000000100077882 */ /* 0x000fe20000000000 */
[----:B------:R-:W-:Y:S02]  /*5d00*/  ULDC UR26, c[0x0][0x604] ;  /* 0x00018100001a7ab9 */ /* 0x000fe40000000800 */
[----:B------:R-:W-:-:S03]  /*5d10*/  ULEA.HI UR5, UR5, UR4, URZ, 0x8 ;  /* 0x0000000405057291 */ /* 0x000fc6000f8f403f */
[----:B------:R-:W-:Y:S01]  /*5d20*/  UMOV UR4, URZ ;  /* 0x0000003f00047c82 */ /* 0x000fe20008000000 */
[----:B------:R-:W-:-:S12]  /*5d30*/  USHF.R.S32.HI UR5, URZ, 0x8, UR5 ;  /* 0x000000083f057899 */ /* 0x000fd80008011405 */
.L_x_34:
[----:B------:R-:W-:-:S13]  /*5d40*/  PLOP3.LUT P3, PT, PT, PT, UP1, 0x80, 0x0 ;  /* 0x000000000000781c */ /* 0x000fda0003f6f018 */
[----:B-1----:R-:W-:Y:S05]  /*5d50*/  @!P3 BRA `(.L_x_24) ;  /* 0x000000000004b947 */ /* 0x002fea0003800000 */
[----:B------:R-:W-:Y:S01]  /*5d60*/  BPT.TRAP 0x1 ;  /* 0x000000040000795c */ /* 0x000fe20000300000 */
.L_x_24:
[----:B------:R-:W-:Y:S01]  /*5d70*/  ULEA UR10, UR25, UR36, 0x3 ;  /* 0x00000024190a7291 */ /* 0x000fe2000f8e183f */
[----:B------:R-:W-:-:S04]  /*5d80*/  MOV R0, UR4 ;  /* 0x0000000400007c02 */ /* 0x000fc80008000f00 */
[----:B------:R-:W-:-:S04]  /*5d90*/  SHF.L.U32 R0, R0, 0x1f, RZ ;  /* 0x0000001f00007819 */ /* 0x000fc800000006ff */
[----:B------:R-:W1:Y:S02]  /*5da0*/  SYNCS.PHASECHK.TRANS64.TRYWAIT P2, [UR10+0x2c000], R0 ;  /* 0x02c00000ff0075a7 */ /* 0x000e64000804014a */
[----:B-1----:R-:W-:Y:S05]  /*5db0*/  @!P2 BRA `(.L_x_25) ;  /* 0x0000006c00b0a947 */ /* 0x002fea0003800000 */
.L_x_93:
[----:B------:R-:W-:Y:S01]  /*5dc0*/  ULEA UR22, UR25, UR24, 0xb ;  /* 0x0000001819167291 */ /* 0x000fe2000f8e583f */
[----:B------:R-:W-:Y:S01]  /*5dd0*/  WARPGROUP.ARRIVE ;  /* 0x00000000000079c5 */ /* 0x000fe20000000000 */
[----:B------:R-:W-:Y:S01]  /*5de0*/  UMOV UR23, 0x40000040 ;  /* 0x4000004000177882 */ /* 0x000fe20000000000 */
[----:B------:R-:W-:Y:S01]  /*5df0*/  UMOV UR19, 0x40000040 ;  /* 0x4000004000137882 */ /* 0x000fe20000000000 */
[----:B------:R-:W-:Y:S02]  /*5e00*/  UIADD3 UR18, UR22, 0x2, URZ ;  /* 0x0000000216127890 */ /* 0x000fe4000fffe03f */
[----:B------:R-:W-:Y:S01]  /*5e10*/  UIADD3 UR14, UR22, 0x4, URZ ;  /* 0x00000004160e7890 */ /* 0x000fe2000fffe03f */
[----:B------:R-:W-:Y:S02]  /*5e20*/  UMOV UR15, 0x40000040 ;  /* 0x40000040000f7882 */ /* 0x000fe40000000000 */
[----:B------:R-:W-:Y:S01]  /*5e30*/  HGMMA.64x256x16.F32.BF16 R24, gdesc[UR20], RZ, !UPT, gsb0 ;  /* 0x03e00000141879f0 */ /* 0x000fe2000c0018ff */
[----:B------:R-:W-:Y:S01]  /*5e40*/  UIADD3 UR10, UR22, 0x6, URZ ;  /* 0x00000006160a7890 */ /* 0x000fe2000fffe03f */
[----:B------:R-:W-:Y:S01]  /*5e50*/  UMOV UR11, 0x40000040 ;  /* 0x40000040000b7882 */ /* 0x000fe20000000000 */
[----:B------:R-:W-:-:S02]  /*5e60*/  WARPGROUP.DEPBAR.LE gsb0, 0x0 ;  /* 0x00008000000079c5 */ /* 0x000fc40000010000 */
[----:B------:R-:W-:-:S15]  /*5e70*/  WARPGROUP.ARRIVE ;  /* 0x00000000000079c5 */ /* 0x000fde0000000000 */
[----:B------:R-:W-:-:S08]  /*5e80*/  NOP ;  /* 0x0000000000007918 */ /* 0x000fd00000000000 */
[----:B------:R-:W-:Y:S03]  /*5e90*/  HGMMA.64x256x16.F32.BF16 R24, gdesc[UR16], R24, gsb0 ;  /* 0x03e00000101879f0 */ /* 0x000fe60008001818 */
[----:B------:R-:W-:Y:S02]  /*5ea0*/  WARPGROUP.DEPBAR.LE gsb0, 0x0 ;  /* 0x00008000000079c5 */ /* 0x000fe40000010000 */
[----:B------:R-:W-:-:S15]  /*5eb0*/  WARPGROUP.ARRIVE ;  /* 0x00000000000079c5 */ /* 0x000fde0000000000 */
[----:B------:R-:W-:-:S08]  /*5ec0*/  NOP ;  /* 0x0000000000007918 */ /* 0x000fd00000000000 */
[----:B------:R-:W-:Y:S03]  /*5ed0*/  HGMMA.64x256x16.F32.BF16 R24, gdesc[UR12], R24, gsb0 ;  /* 0x03e000000c1879f0 */ /* 0x000fe60008001818 */
[----:B------:R-:W-:Y:S02]  /*5ee0*/  WARPGROUP.DEPBAR.LE gsb0, 0x0 ;  /* 0x00008000000079c5 */ /* 0x000fe40000010000 */
[----:B------:R-:W-:-:S15]  /*5ef0*/  WARPGROUP.ARRIVE ;  /* 0x00000000000079c5 */ /* 0x000fde0000000000 */
[----:B------:R-:W-:-:S08]  /*5f00*/  NOP ;  /* 0x0000000000007918 */ /* 0x000fd00000000000 */
[----:B------:R-:W-:Y:S01]  /*5f10*/  HGMMA.64x256x16.F32.BF16 R24, gdesc[UR8], R24, gsb0 ;  /* 0x03e00000081879f0 */ /* 0x000fe20008001818 */
[----:B------:R-:W-:-:S04]  /*5f20*/  UIADD3 UR10, UR25, 0x1, URZ ;  /* 0x00000001190a7890 */ /* 0x000fc8000fffe03f */
[----:B------:R-:W-:-:S04]  /*5f30*/  UISETP.NE.AND UP0, UPT, UR10, 0x5, UPT ;  /* 0x000000050a00788c */ /* 0x000fc8000bf05270 */
[----:B------:R-:W-:Y:S02]  /*5f40*/  USEL UR11, URZ, 0x1, UP0 ;  /* 0x000000013f0b7887 */ /* 0x000fe40008000000 */
[----:B------:R-:W-:Y:S02]  /*5f50*/  USEL UR10, UR10, URZ, UP0 ;  /* 0x0000003f0a0a7287 */ /* 0x000fe40008000000 */
[----:B------:R-:W-:Y:S01]  /*5f60*/  ULOP3.LUT UR4, UR4, UR11, URZ, 0x3c, !UPT ;  /* 0x0000000b04047292 */ /* 0x000fe2000f8e3c3f */
[----:B------:R-:W-:Y:S02]  /*5f70*/  WARPGROUP.DEPBAR.LE gsb0, 0x0 ;  /* 0x00008000000079c5 */ /* 0x000fe40000010000 */
[----:B------:R-:W-:Y:S09]  /*5f80*/  @!P3 BRA `(.L_x_26) ;  /* 0x000000000004b947 */ /* 0x000ff20003800000 */
[----:B------:R-:W-:Y:S01]  /*5f90*/  BPT.TRAP 0x1 ;  /* 0x000000040000795c */ /* 0x000fe20000300000 */
.L_x_26:
[----:B-1----:R-:W-:Y:S01]  /*5fa0*/  FMNMX R0, R24, R7, !PT ;  /* 0x0000000718007209 */ /* 0x002fe20007800000 */
[----:B------:R-:W-:-:S03]  /*5fb0*/  ULEA UR11, UR10, UR36, 0x3 ;  /* 0x000000240a0b7291 */ /* 0x000fc6000f8e183f */
        /* <DEDUP_REMOVED lines=62> */
[----:B------:R-:W-:-:S05]  /*63a0*/  FMNMX R4, R149, R0, !PT ;  /* 0x0000000095047209 */ /* 0x000fca0007800000 */
[----:B------:R-:W1:Y:S02]  /*63b0*/  SHFL.BFLY PT, R9, R4, 0x1, 0x1f ;  /* 0x0c201f0004097f89 */ /* 0x000e6400000e0000 */
[----:B-1----:R-:W-:Y:S02]  /*63c0*/  FMNMX R9, R4, R9, !PT ;  /* 0x0000000904097209 */ /* 0x002fe40007800000 */
[----:B------:R-:W-:-:S03]  /*63d0*/  FMNMX R4, R26, R5, !PT ;  /* 0x000000051a047209 */ /* 0x000fc60007800000 */
[----:B------:R-:W1:Y:S02]  /*63e0*/  SHFL.BFLY PT, R0, R9, 0x2, 0x1f ;  /* 0x0c401f0009007f89 */ /* 0x000e6400000e0000 */
[----:B-1----:R-:W-:Y:S02]  /*63f0*/  FMNMX R0, R9, R0, !PT ;  /* 0x0000000009007209 */ /* 0x002fe40007800000 */
[----:B------:R-:W-:Y:S02]  /*6400*/  FMNMX R9, R27, R4, !PT ;  /* 0x000000041b097209 */ /* 0x000fe40007800000 */
[----:B------:R-:W-:Y:S02]  /*6410*/  FSETP.NEU.AND P2, PT, R0, -INF , PT ;  /* 0xff8000000000780b */ /* 0x000fe40003f4d000 */
[----:B------:R-:W-:Y:S02]  /*6420*/  FMNMX R4, R30, R9, !PT ;  /* 0x000000091e047209 */ /* 0x000fe40007800000 */
[----:B------:R-:W-:-:S02]  /*6430*/  FSEL R6, R0, RZ, P2 ;  /* 0x000000ff00067208 */ /* 0x000fc40001000000 */
[----:B------:R-:W-:-:S03]  /*6440*/  FMNMX R9, R31, R4, !PT ;  /* 0x000000041f097209 */ /* 0x000fc60007800000 */
[----:B------:R-:W-:Y:S01]  /*6450*/  FMUL R8, R6, UR26 ;  /* 0x0000001a06087c20 */ /* 0x000fe20008400000 */
[----:B------:R-:W-:-:S03]  /*6460*/  FMNMX R4, R34, R9, !PT ;  /* 0x0000000922047209 */ /* 0x000fc60007800000 */
[--C-:B------:R-:W-:Y:S01]  /*6470*/  FFMA R24, R24, UR26, -R8.reuse ;  /* 0x0000001a18187c23 */ /* 0x100fe20008000808 */
[--C-:B------:R-:W-:Y:S01]  /*6480*/  FFMA R10, R25, UR26, -R8.reuse ;  /* 0x0000001a190a7c23 */ /* 0x100fe20008000808 */
[--C-:B------:R-:W-:Y:S01]  /*6490*/  FFMA R194, R29, UR26, -R8.reuse ;  /* 0x0000001a1dc27c23 */ /* 0x100fe20008000808 */
[--C-:B------:R-:W-:Y:S01]  /*64a0*/  FFMA R25, R28, UR26, -R8.reuse ;  /* 0x0000001a1c197c23 */ /* 0x100fe20008000808 */
[--C-:B------:R-:W-:Y:S01]  /*64b0*/  FFMA R33, R33, UR26, -R8.reuse ;  /* 0x0000001a21217c23 */ /* 0x100fe20008000808 */
[----:B------:R-:W-:Y:S01]  /*64c0*/  FSETP.GEU.AND P5, PT, R24, -126, PT ;  /* 0xc2fc00001800780b */ /* 0x000fe20003fae000 */
        /* <DEDUP_REMOVED lines=9> */
[--C-:B------:R-:W-:Y:S01]  /*6560*/  FFMA R41, R41, UR26, -R8.reuse ;  /* 0x0000001a29297c23 */ /* 0x100fe20008000808 */
[--C-:B------:R-:W-:Y:S01]  /*6570*/  FFMA R14, R45, UR26, -R8.reuse ;  /* 0x0000001a2d0e7c23 */ /* 0x100fe20008000808 */
[--C-:B------:R-:W-:Y:S01]  /*6580*/  FFMA R15, R53, UR26, -R8.reuse ;  /* 0x0000001a350f7c23 */ /* 0x100fe20008000808 */
[----:B------:R-:W-:Y:S01]  /*6590*/  @!P5 FMUL R24, R24, 0.5 ;  /* 0x3f0000001818d820 */ /* 0x000fe20000400000 */
[--C-:B------:R-:W-:Y:S01]  /*65a0*/  FFMA R37, R48, UR26, -R8.reuse ;  /* 0x0000001a30257c23 */ /* 0x100fe20008000808 */
[----:B------:R-:W-:Y:S01]  /*65b0*/  @!P2 FMUL R10, R10, 0.5 ;  /* 0x3f0000000a0aa820 */ /* 0x000fe20000400000 */
[--C-:B------:R-:W-:Y:S01]  /*65c0*/  FFMA R52, R52, UR26, -R8.reuse ;  /* 0x0000001a34347c23 */ /* 0x100fe20008000808 */
[----:B------:R-:W1:Y:S01]  /*65d0*/  MUFU.EX2 R28, R24 ;  /* 0x00000018001c7308 */ /* 0x000e620000000800 */
[----:B------:R-:W-:Y:S01]  /*65e0*/  @!P3 FMUL R194, R194, 0.5 ;  /* 0x3f000000c2c2b820 */ /* 0x000fe20000400000 */
[----:B------:R-:W-:Y:S01]  /*65f0*/  @!P6 FMUL R25, R25, 0.5 ;  /* 0x3f0000001919e820 */ /* 0x000fe20000400000 */
[--C-:B------:R-:W-:Y:S01]  /*6600*/  FFMA R45, R64, UR26, -R8.reuse ;  /* 0x0000001a402d7c23 */ /* 0x100fe20008000808 */
[----:B------:R-:W-:Y:S01]  /*6610*/  @!P4 FMUL R32, R32, 0.5 ;  /* 0x3f0000002020c820 */ /* 0x000fe20000400000 */
[--C-:B------:R-:W-:Y:S01]  /*6620*/  FFMA R16, R61, UR26, -R8.reuse ;  /* 0x0000001a3d107c23 */ /* 0x100fe20008000808 */
[--C-:B------:R-:W-:Y:S01]  /*6630*/  FFMA R17, R69, UR26, -R8.reuse ;  /* 0x0000001a45117c23 */ /* 0x100fe20008000808 */
[----:B------:R-:W-:Y:S01]  /*6640*/  FMNMX R9, R35, R4, !PT ;  /* 0x0000000423097209 */ /* 0x000fe20007800000 */
[----:B------:R-:W2:Y:S01]  /*6650*/  MUFU.EX2 R29, R10 ;  /* 0x0000000a001d7308 */ /* 0x000ea20000000800 */
[--C-:B------:R-:W-:Y:S01]  /*6660*/  FFMA R48, R73, UR26, -R8.reuse ;  /* 0x0000001a49307c23 */ /* 0x100fe20008000808 */
[--C-:B------:R-:W-:Y:S01]  /*6670*/  FFMA R68, R68, UR26, -R8.reuse ;  /* 0x0000001a44447c23 */ /* 0x100fe20008000808 */
[----:B------:R-:W-:Y:S01]  /*6680*/  FMNMX R4, R38, R9, !PT ;  /* 0x0000000926047209 */ /* 0x000fe20007800000 */
[--C-:B------:R-:W-:Y:S01]  /*6690*/  FFMA R18, R72, UR26, -R8.reuse ;  /* 0x0000001a48127c23 */ /* 0x100fe20008000808 */
[--C-:B------:R-:W-:Y:S01]  /*66a0*/  FFMA R76, R76, UR26, -R8.reuse ;  /* 0x0000001a4c4c7c23 */ /* 0x100fe20008000808 */
[--C-:B------:R-:W-:Y:S01]  /*66b0*/  FFMA R53, R80, UR26, -R8.reuse ;  /* 0x0000001a50357c23 */ /* 0x100fe20008000808 */
[----:B------:R-:W-:Y:S01]  /*66c0*/  FMNMX R9, R39, R4, !PT ;  /* 0x0000000427097209 */ /* 0x000fe20007800000 */
[----:B------:R-:W3:Y:S01]  /*66d0*/  MUFU.EX2 R194, R194 ;  /* 0x000000c200c27308 */ /* 0x000ee20000000800 */
[----:B-1----:R-:W-:Y:S01]  /*66e0*/  @!P5 FMUL R28, R28, R28 ;  /* 0x0000001c1c1cd220 */ /* 0x002fe20000400000 */
[----:B------:R-:W-:Y:S01]  /*66f0*/  FSETP.GEU.AND P5, PT, R33, -126, PT ;  /* 0xc2fc00002100780b */ /* 0x000fe20003fae000 */
[--C-:B------:R-:W-:Y:S01]  /*6700*/  FFMA R19, R77, UR26, -R8.reuse ;  /* 0x0000001a4d137c23 */ /* 0x100fe20008000808 */
[----:B------:R-:W-:Y:S01]  /*6710*/  FMNMX R4, R42, R9, !PT ;  /* 0x000000092a047209 */ /* 0x000fe20007800000 */
[--C-:B------:R-:W-:Y:S01]  /*6720*/  FFMA R84, R84, UR26, -R8.reuse ;  /* 0x0000001a54547c23 */ /* 0x100fe20008000808 */
[--C-:B------:R-:W-:Y:S01]  /*6730*/  FFMA R20, R85, UR26, -R8.reuse ;  /* 0x0000001a55147c23 */ /* 0x100fe20008000808 */
[--C-:B------:R-:W-:Y:S01]  /*6740*/  FFMA R21, R93, UR26, -R8.reuse ;  /* 0x0000001a5d157c23 */ /* 0x100fe20008000808 */
[----:B------:R-:W1:Y:S01]  /*6750*/  MUFU.EX2 R25, R25 ;  /* 0x0000001900197308 */ /* 0x000e620000000800 */
[----:B--2---:R-:W-:Y:S01]  /*6760*/  @!P2 FMUL R29, R29, R29 ;  /* 0x0000001d1d1da220 */ /* 0x004fe20000400000 */
[----:B------:R-:W-:Y:S01]  /*6770*/  FSETP.GEU.AND P2, PT, R36, -126, PT ;  /* 0xc2fc00002400780b */ /* 0x000fe20003f4e000 */
[--C-:B------:R-:W-:Y:S01]  /*6780*/  FFMA R92, R92, UR26, -R8.reuse ;  /* 0x0000001a5c5c7c23 */ /* 0x100fe20008000808 */
[----:B------:R-:W-:Y:S01]  /*6790*/  FMNMX R9, R43, R4, !PT ;  /* 0x000000042b097209 */ /* 0x000fe20007800000 */
[--C-:B------:R-:W-:Y:S01]  /*67a0*/  FFMA R61, R96, UR26, -R8.reuse ;  /* 0x0000001a603d7c23 */ /* 0x100fe20008000808 */
[--C-:B------:R-:W-:Y:S01]  /*67b0*/  FFMA R64, R104, UR26, -R8.reuse ;  /* 0x0000001a68407c23 */ /* 0x100fe20008000808 */
[----:B------:R-:W-:Y:S01]  /*67c0*/  @!P5 FMUL R33, R33, 0.5 ;  /* 0x3f0000002121d820 */ /* 0x000fe20000400000 */
[----:B------:R-:W2:Y:S01]  /*67d0*/  MUFU.EX2 R24, R32 ;  /* 0x0000002000187308 */ /* 0x000ea20000000800 */
[----:B---3--:R-:W-:Y:S01]  /*67e0*/  @!P3 FMUL R194, R194, R194 ;  /* 0x000000c2c2c2b220 */ /* 0x008fe20000400000 */
[----:B------:R-:W-:Y:S01]  /*67f0*/  FSETP.GEU.AND P3, PT, R40, -126, PT ;  /* 0xc2fc00002800780b */ /* 0x000fe20003f6e000 */
[--C-:B------:R-:W-:Y:S01]  /*6800*/  FFMA R22, R101, UR26, -R8.reuse ;  /* 0x0000001a65167c23 */ /* 0x100fe20008000808 */
[----:B------:R-:W-:Y:S01]  /*6810*/  FMNMX R4, R46, R9, !PT ;  /* 0x000000092e047209 */ /* 0x000fe20007800000 */
[--C-:B------:R-:W-:Y:S01]  /*6820*/  FFMA R23, R105, UR26, -R8.reuse ;  /* 0x0000001a69177c23 */ /* 0x100fe20008000808 */
[--C-:B------:R-:W-:Y:S01]  /*6830*/  FFMA R69, R109, UR26, -R8.reuse ;  /* 0x0000001a6d457c23 */ /* 0x100fe20008000808 */
[----:B------:R-:W-:Y:S01]  /*6840*/  @!P2 FMUL R36, R36, 0.5 ;  /* 0x3f0000002424a820 */ /* 0x000fe20000400000 */
[----:B------:R-:W3:Y:S01]  /*6850*/  MUFU.EX2 R189, R33 ;  /* 0x0000002100bd7308 */ /* 0x000ee20000000800 */
[----:B-1----:R-:W-:Y:S01]  /*6860*/  @!P6 FMUL R25, R25, R25 ;  /* 0x000000191919e220 */ /* 0x002fe20000400000 */
[----:B------:R-:W-:Y:S01]  /*6870*/  FSETP.GEU.AND P6, PT, R13, -126, PT ;  /* 0xc2fc00000d00780b */ /* 0x000fe20003fce000 */
[--C-:B------:R-:W-:Y:S01]  /*6880*/  FFMA R73, R113, UR26, -R8.reuse ;  /* 0x0000001a71497c23 */ /* 0x100fe20008000808 */
[----:B------:R-:W-:Y:S01]  /*6890*/  FMNMX R9, R47, R4, !PT ;  /* 0x000000042f097209 */ /* 0x000fe20007800000 */
[--C-:B------:R-:W-:Y:S01]  /*68a0*/  FFMA R96, R108, UR26, -R8.reuse ;  /* 0x0000001a6c607c23 */ /* 0x100fe20008000808 */
[--C-:B------:R-:W-:Y:S01]  /*68b0*/  FFMA R93, R121, UR26, -R8.reuse ;  /* 0x0000001a795d7c23 */ /* 0x100fe20008000808 */
[----:B------:R-:W-:Y:S01]  /*68c0*/  @!P3 FMUL R40, R40, 0.5 ;  /* 0x3f0000002828b820 */ /* 0x000fe20000400000 */
[----:B------:R1:W4:Y:S01]  /*68d0*/  MUFU.EX2 R192, R36 ;  /* 0x0000002400c07308 */ /* 0x0003220000000800 */
[----:B--2---:R-:W-:Y:S01]  /*68e0*/  @!P4 FMUL R24, R24, R24 ;  /* 0x000000181818c220 */ /* 0x004fe20000400000 */
[----:B------:R-:W-:Y:S01]  /*68f0*/  FSETP.GEU.AND P4, PT, R41, -126, PT ;  /* 0xc2fc00002900780b */ /* 0x000fe20003f8e000 */
[--C-:B------:R-:W-:Y:S01]  /*6900*/  FFMA R101, R129, UR26, -R8.reuse ;  /* 0x0000001a81657c23 */ /* 0x100fe20008000808 */
[----:B------:R-:W-:Y:S01]  /*6910*/  FMNMX R4, R50, R9, !PT ;  /* 0x0000000932047209 */ /* 0x000fe20007800000 */
[--C-:B------:R-:W-:Y:S01]  /*6920*/  FFMA R72, R133, UR26, -R8.reuse ;  /* 0x0000001a85487c23 */ /* 0x100fe20008000808 */
[--C-:B------:R-:W-:Y:S01]  /*6930*/  FFMA R12, R128, UR26, -R8.reuse ;  /* 0x0000001a800c7c23 */ /* 0x100fe20008000808 */
[----:B------:R-:W-:Y:S01]  /*6940*/  @!P6 FMUL R13, R13, 0.5 ;  /* 0x3f0000000d0de820 */ /* 0x000fe20000400000 */
[----:B------:R2:W5:Y:S01]  /*6950*/  MUFU.EX2 R33, R40 ;  /* 0x0000002800217308 */ /* 0x0005620000000800 */
[----:B---3--:R-:W-:Y:S01]  /*6960*/  @!P5 FMUL R189, R189, R189 ;  /* 0x000000bdbdbdd220 */ /* 0x008fe20000400000 */
[----:B------:R-:W-:Y:S01]  /*6970*/  FSETP.GEU.AND P5, PT, R44, -126, PT ;  /* 0xc2fc00002c00780b */ /* 0x000fe20003fae000 */
[--C-:B-1----:R-:W-:Y:S01]  /*6980*/  FFMA R36, R49, UR26, -R8.reuse ;  /* 0x0000001a31247c23 */ /* 0x102fe20008000808 */
[--C-:B------:R-:W-:Y:S01]  /*6990*/  FFMA R49, R60, UR26, -R8.reuse ;  /* 0x0000001a3c317c23 */ /* 0x100fe20008000808 */
[----:B------:R-:W-:Y:S01]  /*69a0*/  FMNMX R9, R51, R4, !PT ;  /* 0x0000000433097209 */ /* 0x000fe20007800000 */
[--C-:B------:R-:W-:Y:S01]  /*69b0*/  FFMA R60, R97, UR26, -R8.reuse ;  /* 0x0000001a613c7c23 */ /* 0x100fe20008000808 */
[----:B------:R-:W-:Y:S01]  /*69c0*/  @!P4 FMUL R41, R41, 0.5 ;  /* 0x3f0000002929c820 */ /* 0x000fe20000400000 */
[----:B------:R-:W1:Y:S01]  /*69d0*/  MUFU.EX2 R13, R13 ;  /* 0x0000000d000d7308 */ /* 0x000e620000000800 */
[----:B----4-:R-:W-:Y:S01]  /*69e0*/  @!P2 FMUL R192, R192, R192 ;  /* 0x000000c0c0c0a220 */ /* 0x010fe20000400000 */
[----:B------:R-:W-:Y:S01]  /*69f0*/  FSETP.GEU.AND P2, PT, R14, -126, PT ;  /* 0xc2fc00000e00780b */ /* 0x000fe20003f4e000 */
[--C-:B--2---:R-:W-:Y:S01]  /*6a00*/  FFMA R40, R57, UR26, -R8.reuse ;  /* 0x0000001a39287c23 */ /* 0x104fe20008000808 */
[----:B------:R-:W-:Y:S01]  /*6a10*/  FMNMX R4, R54, R9, !PT ;  /* 0x0000000936047209 */ /* 0x000fe20007800000 */
[--C-:B------:R-:W-:Y:S01]  /*6a20*/  FFMA R57, R88, UR26, -R8.reuse ;  /* 0x0000001a58397c23 */ /* 0x100fe20008000808 */
[--C-:B------:R-:W-:Y:S01]  /*6a30*/  FFMA R88, R120, UR26, -R8.reuse ;  /* 0x0000001a78587c23 */ /* 0x100fe20008000808 */
[----:B------:R-:W-:Y:S01]  /*6a40*/  @!P5 FMUL R44, R44, 0.5 ;  /* 0x3f0000002c2cd820 */ /* 0x000fe20000400000 */
[----:B------:R2:W3:Y:S01]  /*6a50*/  MUFU.EX2 R32, R41 ;  /* 0x0000002900207308 */ /* 0x0004e20000000800 */
[----:B-----5:R-:W-:Y:S01]  /*6a60*/  @!P3 FMUL R33, R33, R33 ;  /* 0x000000212121b220 */ /* 0x020fe20000400000 */
[----:B------:R-:W-:Y:S01]  /*6a70*/  FSETP.GEU.AND P3, PT, R36, -126, PT ;  /* 0xc2fc00002400780b */ /* 0x000fe20003f6e000 */
[--C-:B------:R-:W-:Y:S01]  /*6a80*/  FFMA R97, R125, UR26, -R8.reuse ;  /* 0x0000001a7d617c23 */ /* 0x100fe20008000808 */
[----:B------:R-:W-:Y:S01]  /*6a90*/  FMNMX R9, R55, R4, !PT ;  /* 0x0000000437097209 */ /* 0x000fe20007800000 */
[--C-:B------:R-:W-:Y:S01]  /*6aa0*/  FFMA R85, R132, UR26, -R8.reuse ;  /* 0x0000001a84557c23 */ /* 0x100fe20008000808 */
[--C-:B------:R-:W-:Y:S01]  /*6ab0*/  FFMA R11, R136, UR26, -R8.reuse ;  /* 0x0000001a880b7c23 */ /* 0x100fe20008000808 */
[----:B------:R-:W-:Y:S01]  /*6ac0*/  @!P2 FMUL R14, R14, 0.5 ;  /* 0x3f0000000e0ea820 */ /* 0x000fe20000400000 */
[----:B------:R4:W5:Y:S01]  /*6ad0*/  MUFU.EX2 R187, R44 ;  /* 0x0000002c00bb7308 */ /* 0x0009620000000800 */
[----:B-1----:R-:W-:Y:S01]  /*6ae0*/  @!P6 FMUL R13, R13, R13 ;  /* 0x0000000d0d0de220 */ /* 0x002fe20000400000 */
[----:B------:R-:W-:Y:S01]  /*6af0*/  FSETP.GEU.AND P6, PT, R37, -126, PT ;  /* 0xc2fc00002500780b */ /* 0x000fe20003fce000 */
[--C-:B--2---:R-:W-:Y:S01]  /*6b00*/  FFMA R41, R56, UR26, -R8.reuse ;  /* 0x0000001a38297c23 */ /* 0x104fe20008000808 */
[----:B------:R-:W-:Y:S01]  /*6b10*/  FMNMX R4, R58, R9, !PT ;  /* 0x000000093a047209 */ /* 0x000fe20007800000 */
[--C-:B------:R-:W-:Y:S01]  /*6b20*/  FFMA R56, R89, UR26, -R8.reuse ;  /* 0x0000001a59387c23 */ /* 0x100fe20008000808 */
[--C-:B------:R-:W-:Y:S01]  /*6b30*/  FFMA R89, R116, UR26, -R8.reuse ;  /* 0x0000001a74597c23 */ /* 0x100fe20008000808 */
[----:B------:R-:W-:Y:S01]  /*6b40*/  @!P3 FMUL R36, R36, 0.5 ;  /* 0x3f0000002424b820 */ /* 0x000fe20000400000 */
[----:B------:R-:W1:Y:S01]  /*6b50*/  MUFU.EX2 R14, R14 ;  /* 0x0000000e000e7308 */ /* 0x000e620000000800 */
[----:B---3--:R-:W-:Y:S01]  /*6b60*/  @!P4 FMUL R32, R32, R32 ;  /* 0x000000202020c220 */ /* 0x008fe20000400000 */
[----:B------:R-:W-:Y:S01]  /*6b70*/  FSETP.GEU.AND P4, PT, R52, -126, PT ;  /* 0xc2fc00003400780b */ /* 0x000fe20003f8e000 */
[--C-:B----4-:R-:W-:Y:S01]  /*6b80*/  FFMA R44, R65, UR26, -R8.reuse ;  /* 0x0000001a412c7c23 */ /* 0x110fe20008000808 */
[----:B------:R-:W-:Y:S01]  /*6b90*/  FMNMX R9, R59, R4, !PT ;  /* 0x000000043b097209 */ /* 0x000fe20007800000 */
[--C-:B------:R-:W-:Y:S01]  /*6ba0*/  FFMA R65, R100, UR26, -R8.reuse ;  /* 0x0000001a64417c23 */ /* 0x100fe20008000808 */
[--C-:B------:R-:W-:Y:S01]  /*6bb0*/  FFMA R10, R140, UR26, -R8.reuse ;  /* 0x0000001a8c0a7c23 */ /* 0x100fe20008000808 */
[----:B------:R-:W-:Y:S01]  /*6bc0*/  @!P6 FMUL R37, R37, 0.5 ;  /* 0x3f0000002525e820 */ /* 0x000fe20000400000 */
[----:B------:R-:W2:Y:S01]  /*6bd0*/  MUFU.EX2 R36, R36 ;  /* 0x0000002400247308 */ /* 0x000ea20000000800 */
[----:B-----5:R-:W-:Y:S01]  /*6be0*/  @!P5 FMUL R187, R187, R187 ;  /* 0x000000bbbbbbd220 */ /* 0x020fe20000400000 */
[----:B------:R-:W-:Y:S01]  /*6bf0*/  FSETP.GEU.AND P5, PT, R15, -126, PT ;  /* 0xc2fc00000f00780b */ /* 0x000fe20003fae000 */
[--C-:B------:R-:W-:Y:S01]  /*6c00*/  FFMA R77, R141, UR26, -R8.reuse ;  /* 0x0000001a8d4d7c23 */ /* 0x100fe20008000808 */
[----:B------:R-:W-:Y:S01]  /*6c10*/  FMNMX R4, R62, R9, !PT ;  /* 0x000000093e047209 */ /* 0x000fe20007800000 */
[--C-:B------:R-:W-:Y:S01]  /*6c20*/  FFMA R80, R145, UR26, -R8.reuse ;  /* 0x0000001a91507c23 */ /* 0x100fe20008000808 */
[----:B------:R-:W-:Y:S01]  /*6c30*/  FFMA R148, R148, UR26, -R8 ;  /* 0x0000001a94947c23 */ /* 0x000fe20008000808 */
[----:B------:R-:W-:Y:S01]  /*6c40*/  @!P4 FMUL R52, R52, 0.5 ;  /* 0x3f0000003434c820 */ /* 0x000fe20000400000 */
[----:B------:R-:W3:Y:S01]  /*6c50*/  MUFU.EX2 R37, R37 ;  /* 0x0000002500257308 */ /* 0x000ee20000000800 */
[----:B-1----:R-:W-:Y:S01]  /*6c60*/  @!P2 FMUL R14, R14, R14 ;  /* 0x0000000e0e0ea220 */ /* 0x002fe20000400000 */
[----:B------:R-:W-:-:S02]  /*6c70*/  FSETP.GEU.AND P2, PT, R41, -126, PT ;  /* 0xc2fc00002900780b */ /* 0x000fc40003f4e000 */
[----:B------:R-:W-:-:S03]  /*6c80*/  FMNMX R9, R63, R4, !PT ;  /* 0x000000043f097209 */ /* 0x000fc60007800000 */
[----:B------:R-:W-:Y:S01]  /*6c90*/  @!P5 FMUL R15, R15, 0.5 ;  /* 0x3f0000000f0fd820 */ /* 0x000fe20000400000 */
[----:B------:R1:W4:Y:S01]  /*6ca0*/  MUFU.EX2 R190, R52 ;  /* 0x0000003400be7308 */ /* 0x0003220000000800 */
[----:B--2---:R-:W-:Y:S01]  /*6cb0*/  @!P3 FMUL R36, R36, R36 ;  /* 0x000000242424b220 */ /* 0x004fe20000400000 */
[----:B------:R-:W-:Y:S02]  /*6cc0*/  FSETP.GEU.AND P3, PT, R49, -126, PT ;  /* 0xc2fc00003100780b */ /* 0x000fe40003f6e000 */
[----:B------:R-:W-:-:S03]  /*6cd0*/  FMNMX R4, R66, R9, !PT ;  /* 0x0000000942047209 */ /* 0x000fc60007800000 */
[----:B------:R-:W-:Y:S01]  /*6ce0*/  @!P2 FMUL R41, R41, 0.5 ;  /* 0x3f0000002929a820 */ /* 0x000fe20000400000 */
[----:B------:R-:W2:Y:S01]  /*6cf0*/  MUFU.EX2 R15, R15 ;  /* 0x0000000f000f7308 */ /* 0x000ea20000000800 */
[----:B---3--:R-:W-:Y:S01]  /*6d00*/  @!P6 FMUL R37, R37, R37 ;  /* 0x000000252525e220 */ /* 0x008fe20000400000 */
[----:B------:R-:W-:Y:S01]  /*6d10*/  FSETP.GEU.AND P6, PT, R40, -126, PT ;  /* 0xc2fc00002800780b */ /* 0x000fe20003fce000 */
[----:B-1----:R-:W-:Y:S01]  /*6d20*/  FFMA R52, R81, UR26, -R8 ;  /* 0x0000001a51347c23 */ /* 0x002fe20008000808 */
[----:B------:R-:W-:-:S03]  /*6d30*/  FMNMX R9, R67, R4, !PT ;  /* 0x0000000443097209 */ /* 0x000fc60007800000 */
[----:B------:R-:W-:Y:S01]  /*6d40*/  @!P3 FMUL R49, R49, 0.5 ;  /* 0x3f0000003131b820 */ /* 0x000fe20000400000 */
[----:B------:R-:W1:Y:S01]  /*6d50*/  MUFU.EX2 R41, R41 ;  /* 0x0000002900297308 */ /* 0x000e620000000800 */
[----:B----4-:R-:W-:Y:S01]  /*6d60*/  @!P4 FMUL R190, R190, R190 ;  /* 0x000000bebebec220 */ /* 0x010fe20000400000 */
[----:B------:R-:W-:Y:S02]  /*6d70*/  FSETP.GEU.AND P4, PT, R16, -126, PT ;  /* 0xc2fc00001000780b */ /* 0x000fe40003f8e000 */
[----:B------:R-:W-:-:S03]  /*6d80*/  FMNMX R4, R70, R9, !PT ;  /* 0x0000000946047209 */ /* 0x000fc60007800000 */
[----:B------:R-:W-:Y:S01]  /*6d90*/  @!P6 FMUL R40, R40, 0.5 ;  /* 0x3f0000002828e820 */ /* 0x000fe20000400000 */
[----:B------:R-:W3:Y:S01]  /*6da0*/  MUFU.EX2 R49, R49 ;  /* 0x0000003100317308 */ /* 0x000ee20000000800 */
[----:B--2---:R-:W-:Y:S01]  /*6db0*/  @!P5 FMUL R15, R15, R15 ;  /* 0x0000000f0f0fd220 */ /* 0x004fe20000400000 */
[----:B------:R-:W-:Y:S02]  /*6dc0*/  FSETP.GEU.AND P5, PT, R45, -126, PT ;  /* 0xc2fc00002d00780b */ /* 0x000fe40003fae000 */
[----:B------:R-:W-:-:S03]  /*6dd0*/  FMNMX R9, R71, R4, !PT ;  /* 0x0000000447097209 */ /* 0x000fc60007800000 */
[----:B------:R-:W-:Y:S01]  /*6de0*/  @!P4 FMUL R16, R16, 0.5 ;  /* 0x3f0000001010c820 */ /* 0x000fe20000400000 */
[----:B------:R-:W2:Y:S01]  /*6df0*/  MUFU.EX2 R40, R40 ;  /* 0x0000002800287308 */ /* 0x000ea20000000800 */
[----:B-1----:R-:W-:Y:S01]  /*6e00*/  @!P2 FMUL R41, R41, R41 ;  /* 0x000000292929a220 */ /* 0x002fe20000400000 */
[----:B------:R-:W-:Y:S02]  /*6e10*/  FSETP.GEU.AND P2, PT, R44, -126, PT ;  /* 0xc2fc00002c00780b */ /* 0x000fe40003f4e000 */
[----:B------:R-:W-:-:S03]  /*6e20*/  FMNMX R4, R74, R9, !PT ;  /* 0x000000094a047209 */ /* 0x000fc60007800000 */
[----:B------:R-:W-:Y:S01]  /*6e30*/  @!P5 FMUL R45, R45, 0.5 ;  /* 0x3f0000002d2dd820 */ /* 0x000fe20000400000 */
[----:B------:R-:W1:Y:S01]  /*6e40*/  MUFU.EX2 R16, R16 ;  /* 0x0000001000107308 */ /* 0x000e620000000800 */
[----:B---3--:R-:W-:Y:S01]  /*6e50*/  @!P3 FMUL R49, R49, R49 ;  /* 0x000000313131b220 */ /* 0x008fe20000400000 */
        /* <DEDUP_REMOVED lines=24> */
[----:B-1----:R-:W-:Y:S01]  /*6fe0*/  @!P3 FMUL R17, R17, R17 ;  /* 0x000000111111b220 */ /* 0x002fe20000400000 */
[----:B------:R-:W-:Y:S01]  /*6ff0*/  FSETP.GEU.AND P3, PT, R53, -126, PT ;  /* 0xc2fc00003500780b */ /* 0x000fe20003f6e000 */
[----:B---3--:R-:W-:Y:S01]  /*7000*/  FFMA R68, R117, UR26, -R8 ;  /* 0x0000001a75447c23 */ /* 0x008fe20008000808 */
[----:B------:R-:W-:-:S03]  /*7010*/  FMNMX R4, R86, R9, !PT ;  /* 0x0000000956047209 */ /* 0x000fc60007800000 */
[----:B------:R-:W-:Y:S01]  /*7020*/  @!P2 FMUL R76, R76, 0.5 ;  /* 0x3f0000004c4ca820 */ /* 0x000fe20000400000 */
[----:B------:R-:W1:Y:S01]  /*7030*/  MUFU.EX2 R48, R48 ;  /* 0x0000003000307308 */ /* 0x000e620000000800 */
[----:B----4-:R-:W-:Y:S01]  /*7040*/  @!P6 FMUL R188, R188, R188 ;  /* 0x000000bcbcbce220 */ /* 0x010fe20000400000 */
        /* <DEDUP_REMOVED lines=24> */
[----:B------:R2:W4:Y:S01]  /*71d0*/  MUFU.EX2 R185, R84 ;  /* 0x0000005400b97308 */ /* 0x0005220000000800 */
[----:B-1----:R-:W-:Y:S01]  /*71e0*/  @!P6 FMUL R19, R19, R19 ;  /* 0x000000131313e220 */ /* 0x002fe20000400000 */
[----:B------:R-:W-:Y:S02]  /*71f0*/  FSETP.GEU.AND P6, PT, R57, -126, PT ;  /* 0xc2fc00003900780b */ /* 0x000fe40003fce000 */
[----:B------:R-:W-:-:S03]  /*7200*/  FMNMX R4, R98, R9, !PT ;  /* 0x0000000962047209 */ /* 0x000fc60007800000 */
[----:B------:R-:W-:Y:S01]  /*7210*/  @!P3 FMUL R56, R56, 0.5 ;  /* 0x3f0000003838b820 */ /* 0x000fe20000400000 */
[----:B------:R-:W1:Y:S01]  /*7220*/  MUFU.EX2 R20, R20 ;  /* 0x0000001400147308 */ /* 0x000e620000000800 */
[----:B---3--:R-:W-:Y:S01]  /*7230*/  @!P4 FMUL R52, R52, R52 ;  /* 0x000000343434c220 */ /* 0x008fe20000400000 */
[----:B------:R-:W-:Y:S01]  /*7240*/  FSETP.GEU.AND P4, PT, R92, -126, PT ;  /* 0xc2fc00005c00780b */ /* 0x000fe20003f8e000 */
[----:B--2---:R-:W-:Y:S01]  /*7250*/  FFMA R84, R124, UR26, -R8 ;  /* 0x0000001a7c547c23 */ /* 0x004fe20008000808 */
[----:B------:R-:W-:-:S03]  /*7260*/  FMNMX R9, R99, R4, !PT ;  /* 0x0000000463097209 */ /* 0x000fc60007800000 */
[----:B------:R-:W-:Y:S01]  /*7270*/  @!P6 FMUL R57, R57, 0.5 ;  /* 0x3f0000003939e820 */ /* 0x000fe20000400000 */
[----:B------:R-:W2:Y:S01]  /*7280*/  MUFU.EX2 R56, R56 ;  /* 0x0000003800387308 */ /* 0x000ea20000000800 */
[----:B----4-:R-:W-:Y:S01]  /*7290*/  @!P5 FMUL R185, R185, R185 ;  /* 0x000000b9b9b9d220 */ /* 0x010fe20000400000 */
[----:B------:R-:W-:Y:S02]  /*72a0*/  FSETP.GEU.AND P5, PT, R21, -126, PT ;  /* 0xc2fc00001500780b */ /* 0x000fe40003fae000 */
[----:B------:R-:W-:-:S03]  /*72b0*/  FMNMX R4, R102, R9, !PT ;  /* 0x0000000966047209 */ /* 0x000fc60007800000 */
[----:B------:R-:W-:Y:S01]  /*72c0*/  @!P4 FMUL R92, R92, 0.5 ;  /* 0x3f0000005c5cc820 */ /* 0x000fe20000400000 */
[----:B------:R-:W3:Y:S01]  /*72d0*/  MUFU.EX2 R57, R57 ;  /* 0x0000003900397308 */ /* 0x000ee20000000800 */
[----:B-1----:R-:W-:Y:S01]  /*72e0*/  @!P2 FMUL R20, R20, R20 ;  /* 0x000000141414a220 */ /* 0x002fe20000400000 */
        /* <DEDUP_REMOVED lines=27> */
[----:B------:R-:W-:Y:S01]  /*74a0*/  FMNMX R4, R114, R9, !PT ;  /* 0x0000000972047209 */ /* 0x000fe20007800000 */
[----:B------:R-:W-:Y:S01]  /*74b0*/  FADD R133, R24, R61 ;  /* 0x0000003d18857221 */ /* 0x000fe20000000000 */
[----:B------:R-:W-:Y:S01]  /*74c0*/  F2FP.BF16.F32.PACK_AB R24, R189, R24 ;  /* 0x00000018bd18723e */ /* 0x000fe200000010ff */
[----:B------:R-:W-:Y:S01]  /*74d0*/  @!P5 FMUL R64, R64, 0.5 ;  /* 0x3f0000004040d820 */ /* 0x000fe20000400000 */
[----:B------:R-:W1:Y:S01]  /*74e0*/  MUFU.EX2 R22, R22 ;  /* 0x0000001600167308 */ /* 0x000e620000000800 */
[----:B---3--:R-:W-:Y:S01]  /*74f0*/  @!P3 FMUL R65, R65, R65 ;  /* 0x000000414141b220 */ /* 0x008fe20000400000 */
[----:B------:R-:W-:-:S02]  /*7500*/  FSETP.GEU.AND P3, PT, R69, -126, PT ;  /* 0xc2fc00004500780b */ /* 0x000fc40003f6e000 */
[----:B------:R-:W-:Y:S01]  /*7510*/  FMNMX R9, R115, R4, !PT ;  /* 0x0000000473097209 */ /* 0x000fe20007800000 */
[----:B------:R-:W-:Y:S02]  /*7520*/  FADD R137, R192, R65 ;  /* 0x00000041c0897221 */ /* 0x000fe40000000000 */
[----:B------:R-:W-:Y:S01]  /*7530*/  @!P2 FMUL R23, R23, 0.5 ;  /* 0x3f0000001717a820 */ /* 0x000fe20000400000 */
[----:B------:R-:W3:Y:S01]  /*7540*/  MUFU.EX2 R64, R64 ;  /* 0x0000004000407308 */ /* 0x000ee20000000800 */
[----:B------:R-:W-:Y:S01]  /*7550*/  FMNMX R4, R118, R9, !PT ;  /* 0x0000000976047209 */ /* 0x000fe20007800000 */
[----:B--2---:R-:W-:Y:S01]  /*7560*/  @!P6 FMUL R60, R60, R60 ;  /* 0x0000003c3c3ce220 */ /* 0x004fe20000400000 */
[----:B------:R-:W-:Y:S02]  /*7570*/  FSETP.GEU.AND P6, PT, R96, -126, PT ;  /* 0xc2fc00006000780b */ /* 0x000fe40003fce000 */
[----:B------:R-:W-:Y:S02]  /*7580*/  FMNMX R9, R119, R4, !PT ;  /* 0x0000000477097209 */ /* 0x000fe40007800000 */
[----:B------:R-:W-:Y:S01]  /*7590*/  @!P3 FMUL R69, R69, 0.5 ;  /* 0x3f0000004545b820 */ /* 0x000fe20000400000 */
[----:B------:R-:W2:Y:S01]  /*75a0*/  MUFU.EX2 R23, R23 ;  /* 0x0000001700177308 */ /* 0x000ea20000000800 */
[----:B-1----:R-:W-:Y:S01]  /*75b0*/  @!P4 FMUL R22, R22, R22 ;  /* 0x000000161616c220 */ /* 0x002fe20000400000 */
[----:B------:R-:W-:-:S02]  /*75c0*/  FSETP.GEU.AND P4, PT, R92, -126, PT ;  /* 0xc2fc00005c00780b */ /* 0x000fc40003f8e000 */
[----:B------:R-:W-:-:S04]  /*75d0*/  FMNMX R4, R122, R9, !PT ;  /* 0x000000097a047209 */ /* 0x000fc80007800000 */
[----:B------:R-:W1:Y:S01]  /*75e0*/  MUFU.EX2 R69, R69 ;  /* 0x0000004500457308 */ /* 0x000e620000000800 */
[----:B---3--:R-:W-:Y:S01]  /*75f0*/  @!P5 FMUL R64, R64, R64 ;  /* 0x000000404040d220 */ /* 0x008fe20000400000 */
[----:B------:R-:W-:Y:S01]  /*7600*/  FSETP.GEU.AND P5, PT, R73, -126, PT ;  /* 0xc2fc00004900780b */ /* 0x000fe20003fae000 */
[----:B------:R-:W-:Y:S01]  /*7610*/  @!P6 FMUL R96, R96, 0.5 ;  /* 0x3f0000006060e820 */ /* 0x000fe20000400000 */
[----:B------:R-:W-:-:S03]  /*7620*/  FMNMX R9, R123, R4, !PT ;  /* 0x000000047b097209 */ /* 0x000fc60007800000 */
[----:B------:R-:W-:Y:S01]  /*7630*/  @!P4 FMUL R92, R92, 0.5 ;  /* 0x3f0000005c5cc820 */ /* 0x000fe20000400000 */
[----:B------:R-:W-:Y:S01]  /*7640*/  FMNMX R4, R126, R9, !PT ;  /* 0x000000097e047209 */ /* 0x000fe20007800000 */
[----:B--2---:R-:W-:Y:S01]  /*7650*/  @!P2 FMUL R23, R23, R23 ;  /* 0x000000171717a220 */ /* 0x004fe20000400000 */
[----:B------:R-:W-:Y:S01]  /*7660*/  FSETP.GEU.AND P2, PT, R89, -126, PT ;  /* 0xc2fc00005900780b */ /* 0x000fe20003f4e000 */
[----:B------:R-:W2:Y:S01]  /*7670*/  MUFU.EX2 R96, R96 ;  /* 0x0000006000607308 */ /* 0x000ea20000000800 */
[----:B------:R-:W-:-:S03]  /*7680*/  FMNMX R9, R127, R4, !PT ;  /* 0x000000047f097209 */ /* 0x000fc60007800000 */
[----:B------:R-:W-:Y:S01]  /*7690*/  @!P5 FMUL R73, R73, 0.5 ;  /* 0x3f0000004949d820 */ /* 0x000fe20000400000 */
[----:B------:R-:W-:Y:S01]  /*76a0*/  FMNMX R4, R130, R9, !PT ;  /* 0x0000000982047209 */ /* 0x000fe20007800000 */
[----:B-1----:R-:W-:Y:S01]  /*76b0*/  @!P3 FMUL R69, R69, R69 ;  /* 0x000000454545b220 */ /* 0x002fe20000400000 */
[----:B------:R-:W-:Y:S01]  /*76c0*/  FSETP.GEU.AND P3, PT, R88, -126, PT ;  /* 0xc2fc00005800780b */ /* 0x000fe20003f6e000 */
[----:B------:R-:W1:Y:S01]  /*76d0*/  MUFU.EX2 R92, R92 ;  /* 0x0000005c005c7308 */ /* 0x000e620000000800 */
[----:B------:R-:W-:-:S03]  /*76e0*/  FMNMX R9, R131, R4, !PT ;  /* 0x0000000483097209 */ /* 0x000fc60007800000 */
[----:B------:R-:W-:Y:S01]  /*76f0*/  @!P2 FMUL R89, R89, 0.5 ;  /* 0x3f0000005959a820 */ /* 0x000fe20000400000 */
[----:B------:R-:W-:-:S03]  /*7700*/  FMNMX R4, R134, R9, !PT ;  /* 0x0000000986047209 */ /* 0x000fc60007800000 */
[----:B------:R-:W3:Y:S01]  /*7710*/  MUFU.EX2 R73, R73 ;  /* 0x0000004900497308 */ /* 0x000ee20000000800 */
[----:B------:R-:W-:Y:S01]  /*7720*/  FMNMX R9, R135, R4, !PT ;  /* 0x0000000487097209 */ /* 0x000fe20007800000 */
[----:B--2---:R-:W-:Y:S01]  /*7730*/  @!P6 FMUL R96, R96, R96 ;  /* 0x000000606060e220 */ /* 0x004fe20000400000 */
[----:B------:R-:W-:Y:S01]  /*7740*/  FSETP.GEU.AND P6, PT, R68, -126, PT ;  /* 0xc2fc00004400780b */ /* 0x000fe20003fce000 */
[----:B------:R-:W-:Y:S01]  /*7750*/  @!P3 FMUL R88, R88, 0.5 ;  /* 0x3f0000005858b820 */ /* 0x000fe20000400000 */
[----:B------:R-:W-:Y:S01]  /*7760*/  FMNMX R4, R138, R9, !PT ;  /* 0x000000098a047209 */ /* 0x000fe20007800000 */
[----:B------:R-:W-:Y:S02]  /*7770*/  FADD R132, R187, R96 ;  /* 0x00000060bb847221 */ /* 0x000fe40000000000 */
[----:B------:R-:W2:Y:S01]  /*7780*/  MUFU.EX2 R89, R89 ;  /* 0x0000005900597308 */ /* 0x000ea20000000800 */
[----:B-1----:R-:W-:Y:S01]  /*7790*/  @!P4 FMUL R92, R92, R92 ;  /* 0x0000005c5c5cc220 */ /* 0x002fe20000400000 */
[----:B------:R-:W-:-:S02]  /*77a0*/  FSETP.GEU.AND P4, PT, R93, -126, PT ;  /* 0xc2fc00005d00780b */ /* 0x000fc40003f8e000 */
[----:B------:R-:W-:Y:S01]  /*77b0*/  FMNMX R9, R139, R4, !PT ;  /* 0x000000048b097209 */ /* 0x000fe20007800000 */
[----:B------:R-:W-:-:S03]  /*77c0*/  FADD R136, R37, R92 ;  /* 0x0000005c25887221 */ /* 0x000fc60000000000 */
        /* <DEDUP_REMOVED lines=10> */
[----:B------:R-:W-:Y:S01]  /*7870*/  FMNMX R4, R146, R9, !PT ;  /* 0x0000000992047209 */ /* 0x000fe20007800000 */
[----:B------:R-:W-:Y:S02]  /*7880*/  FADD R140, R190, R89 ;  /* 0x00000059be8c7221 */ /* 0x000fe40000000000 */
        /* <DEDUP_REMOVED lines=9> */
[----:B--2---:R-:W-:Y:S01]  /*7920*/  @!P6 FMUL R68, R68, R68 ;  /* 0x000000444444e220 */ /* 0x004fe20000400000 */
[----:B------:R-:W2:Y:S01]  /*7930*/  SHFL.BFLY PT, R9, R4, 0x1, 0x1f ;  /* 0x0c201f0004097f89 */ /* 0x000ea200000e0000 */
[----:B------:R-:W-:Y:S01]  /*7940*/  FSETP.GEU.AND P6, PT, R12, -126, PT ;  /* 0xc2fc00000c00780b */ /* 0x000fe20003fce000 */
[----:B------:R-:W-:-:S04]  /*7950*/  @!P3 FMUL R101, R101, 0.5 ;  /* 0x3f0000006565b820 */ /* 0x000fc80000400000 */
[----:B------:R-:W4:Y:S01]  /*7960*/  MUFU.EX2 R97, R97 ;  /* 0x0000006100617308 */ /* 0x000f220000000800 */
[----:B-1----:R-:W-:Y:S01]  /*7970*/  @!P4 FMUL R93, R93, R93 ;  /* 0x0000005d5d5dc220 */ /* 0x002fe20000400000 */
[----:B------:R-:W-:-:S06]  /*7980*/  FSETP.GEU.AND P4, PT, R85, -126, PT ;  /* 0xc2fc00005500780b */ /* 0x000fcc0003f8e000 */
[----:B------:R-:W1:Y:S01]  /*7990*/  MUFU.EX2 R101, R101 ;  /* 0x0000006500657308 */ /* 0x000e620000000800 */
[----:B---3--:R-:W-:Y:S01]  /*79a0*/  @!P5 FMUL R84, R84, R84 ;  /* 0x000000545454d220 */ /* 0x008fe20000400000 */
[----:B------:R-:W-:Y:S01]  /*79b0*/  FSETP.GEU.AND P5, PT, R72, -126, PT ;  /* 0xc2fc00004800780b */ /* 0x000fe20003fae000 */
[----:B------:R-:W-:-:S04]  /*79c0*/  @!P6 FMUL R12, R12, 0.5 ;  /* 0x3f0000000c0ce820 */ /* 0x000fc80000400000 */
[----:B------:R-:W-:Y:S01]  /*79d0*/  @!P4 FMUL R85, R85, 0.5 ;  /* 0x3f0000005555c820 */ /* 0x000fe20000400000 */
[----:B----4-:R-:W-:Y:S01]  /*79e0*/  @!P2 FMUL R97, R97, R97 ;  /* 0x000000616161a220 */ /* 0x010fe20000400000 */
[----:B------:R-:W-:Y:S01]  /*79f0*/  FSETP.GEU.AND P2, PT, R11, -126, PT ;  /* 0xc2fc00000b00780b */ /* 0x000fe20003f4e000 */
[----:B------:R-:W3:Y:S01]  /*7a00*/  MUFU.EX2 R12, R12 ;  /* 0x0000000c000c7308 */ /* 0x000ee20000000800 */
[----:B--2---:R-:W-:Y:S01]  /*7a10*/  FMNMX R4, R4, R9, !PT ;  /* 0x0000000904047209 */ /* 0x004fe20007800000 */
[----:B------:R-:W-:-:S03]  /*7a20*/  FFMA R9, R144, UR26, -R8 ;  /* 0x0000001a90097c23 */ /* 0x000fc60008000808 */
[----:B------:R-:W-:Y:S01]  /*7a30*/  @!P5 FMUL R72, R72, 0.5 ;  /* 0x3f0000004848d820 */ /* 0x000fe20000400000 */
[----:B-1----:R-:W-:Y:S01]  /*7a40*/  @!P3 FMUL R101, R101, R101 ;  /* 0x000000656565b220 */ /* 0x002fe20000400000 */
[----:B------:R-:W-:Y:S01]  /*7a50*/  FSETP.GEU.AND P3, PT, R10, -126, PT ;  /* 0xc2fc00000a00780b */ /* 0x000fe20003f6e000 */
[----:B------:R-:W1:Y:S01]  /*7a60*/  MUFU.EX2 R85, R85 ;  /* 0x0000005500557308 */ /* 0x000e620000000800 */
[----:B------:R-:W2:Y:S03]  /*7a70*/  SHFL.BFLY PT, R81, R4, 0x2, 0x1f ;  /* 0x0c401f0004517f89 */ /* 0x000ea600000e0000 */
[----:B------:R-:W-:-:S04]  /*7a80*/  @!P2 FMUL R11, R11, 0.5 ;  /* 0x3f0000000b0ba820 */ /* 0x000fc80000400000 */
[----:B------:R-:W4:Y:S01]  /*7a90*/  MUFU.EX2 R72, R72 ;  /* 0x0000004800487308 */ /* 0x000f220000000800 */
[----:B---3--:R-:W-:Y:S01]  /*7aa0*/  @!P6 FMUL R12, R12, R12 ;  /* 0x0000000c0c0ce220 */ /* 0x008fe20000400000 */
[----:B------:R-:W-:Y:S02]  /*7ab0*/  FSETP.GEU.AND P6, PT, R76, -126, PT ;  /* 0xc2fc00004c00780b */ /* 0x000fe40003fce000 */
[----:B------:R-:W-:-:S04]  /*7ac0*/  @!P3 FMUL R10, R10, 0.5 ;  /* 0x3f0000000a0ab820 */ /* 0x000fc80000400000 */
[----:B------:R-:W3:Y:S01]  /*7ad0*/  MUFU.EX2 R11, R11 ;  /* 0x0000000b000b7308 */ /* 0x000ee20000000800 */
[----:B-1----:R-:W-:Y:S01]  /*7ae0*/  @!P4 FMUL R85, R85, R85 ;  /* 0x000000555555c220 */ /* 0x002fe20000400000 */
[----:B------:R-:W-:-:S05]  /*7af0*/  FSETP.GEU.AND P4, PT, R77, -126, PT ;  /* 0xc2fc00004d00780b */ /* 0x000fca0003f8e000 */
[----:B------:R-:W-:Y:S01]  /*7b00*/  @!P6 FMUL R76, R76, 0.5 ;  /* 0x3f0000004c4ce820 */ /* 0x000fe20000400000 */
[----:B------:R-:W1:Y:S01]  /*7b10*/  MUFU.EX2 R10, R10 ;  /* 0x0000000a000a7308 */ /* 0x000e620000000800 */
[----:B----4-:R-:W-:Y:S01]  /*7b20*/  @!P5 FMUL R72, R72, R72 ;  /* 0x000000484848d220 */ /* 0x010fe20000400000 */
[----:B------:R-:W-:Y:S02]  /*7b30*/  FSETP.GEU.AND P5, PT, R9, -126, PT ;  /* 0xc2fc00000900780b */ /* 0x000fe40003fae000 */
[----:B--2---:R-:W-:Y:S01]  /*7b40*/  FMNMX R4, R4, R81, !PT ;  /* 0x0000005104047209 */ /* 0x004fe20007800000 */
[----:B------:R-:W-:Y:S02]  /*7b50*/  FFMA R81, R149, UR26, -R8 ;  /* 0x0000001a95517c23 */ /* 0x000fe40008000808 */
[----:B------:R-:W-:Y:S01]  /*7b60*/  @!P4 FMUL R77, R77, 0.5 ;  /* 0x3f0000004d4dc820 */ /* 0x000fe20000400000 */
[----:B------:R-:W2:Y:S01]  /*7b70*/  MUFU.EX2 R76, R76 ;  /* 0x0000004c004c7308 */ /* 0x000ea20000000800 */
[----:B---3--:R-:W-:Y:S01]  /*7b80*/  @!P2 FMUL R11, R11, R11 ;  /* 0x0000000b0b0ba220 */ /* 0x008fe20000400000 */
[----:B------:R-:W-:-:S04]  /*7b90*/  FSETP.NEU.AND P2, PT, R4, -INF , PT ;  /* 0xff8000000400780b */ /* 0x000fc80003f4d000 */
[----:B------:R-:W-:Y:S01]  /*7ba0*/  FSEL R124, R4, RZ, P2 ;  /* 0x000000ff047c7208 */ /* 0x000fe20001000000 */
[----:B------:R-:W-:Y:S01]  /*7bb0*/  @!P5 FMUL R9, R9, 0.5 ;  /* 0x3f0000000909d820 */ /* 0x000fe20000400000 */
[----:B------:R-:W3:Y:S01]  /*7bc0*/  MUFU.EX2 R77, R77 ;  /* 0x0000004d004d7308 */ /* 0x000ee20000000800 */
[----:B-1----:R-:W-:Y:S01]  /*7bd0*/  @!P3 FMUL R10, R10, R10 ;  /* 0x0000000a0a0ab220 */ /* 0x002fe20000400000 */
[----:B------:R-:W-:Y:S01]  /*7be0*/  FSETP.GEU.AND P3, PT, R81, -126, PT ;  /* 0xc2fc00005100780b */ /* 0x000fe20003f6e000 */
[----:B------:R-:W-:Y:S01]  /*7bf0*/  FMUL R128, R124, UR26 ;  /* 0x0000001a7c807c20 */ /* 0x000fe20008400000 */
[----:B------:R-:W-:-:S03]  /*7c00*/  FSETP.GEU.AND P2, PT, R148, -126, PT ;  /* 0xc2fc00009400780b */ /* 0x000fc60003f4e000 */
[--C-:B------:R-:W-:Y:S01]  /*7c10*/  FFMA R27, R27, UR26, -R128.reuse ;  /* 0x0000001a1b1b7c23 */ /* 0x100fe20008000880 */
[----:B------:R-:W1:Y:S01]  /*7c20*/  MUFU.EX2 R9, R9 ;  /* 0x0000000900097308 */ /* 0x000e620000000800 */
[--C-:B------:R-:W-:Y:S01]  /*7c30*/  FFMA R26, R26, UR26, -R128.reuse ;  /* 0x0000001a1a1a7c23 */ /* 0x100fe20008000880 */
[----:B--2---:R-:W-:Y:S01]  /*7c40*/  @!P6 FMUL R76, R76, R76 ;  /* 0x0000004c4c4ce220 */ /* 0x004fe20000400000 */
[----:B------:R-:W-:Y:S01]  /*7c50*/  FSETP.GEU.AND P6, PT, R80, -126, PT ;  /* 0xc2fc00005000780b */ /* 0x000fe20003fce000 */
[--C-:B------:R-:W-:Y:S01]  /*7c60*/  FFMA R109, R34, UR26, -R128.reuse ;  /* 0x0000001a226d7c23 */ /* 0x100fe20008000880 */
[--C-:B------:R-:W-:Y:S01]  /*7c70*/  FFMA R34, R38, UR26, -R128.reuse ;  /* 0x0000001a26227c23 */ /* 0x100fe20008000880 */
[--C-:B------:R-:W-:Y:S01]  /*7c80*/  FFMA R30, R30, UR26, -R128.reuse ;  /* 0x0000001a1e1e7c23 */ /* 0x100fe20008000880 */
[----:B------:R-:W-:Y:S01]  /*7c90*/  @!P3 FMUL R81, R81, 0.5 ;  /* 0x3f0000005151b820 */ /* 0x000fe20000400000 */
[--C-:B------:R-:W-:Y:S01]  /*7ca0*/  FFMA R35, R35, UR26, -R128.reuse ;  /* 0x0000001a23237c23 */ /* 0x100fe20008000880 */
[----:B---3--:R-:W-:Y:S01]  /*7cb0*/  @!P4 FMUL R77, R77, R77 ;  /* 0x0000004d4d4dc220 */ /* 0x008fe20000400000 */
[----:B------:R-:W-:Y:S01]  /*7cc0*/  FSETP.GEU.AND P4, PT, R26, -126, PT ;  /* 0xc2fc00001a00780b */ /* 0x000fe20003f8e000 */
[--C-:B------:R-:W-:Y:S01]  /*7cd0*/  FFMA R43, R43, UR26, -R128.reuse ;  /* 0x0000001a2b2b7c23 */ /* 0x100fe20008000880 */
[----:B------:R-:W-:Y:S01]  /*7ce0*/  @!P2 FMUL R148, R148, 0.5 ;  /* 0x3f0000009494a820 */ /* 0x000fe20000400000 */
[----:B------:R-:W2:Y:S01]  /*7cf0*/  MUFU.EX2 R81, R81 ;  /* 0x0000005100517308 */ /* 0x000ea20000000800 */
[--C-:B------:R-:W-:Y:S01]  /*7d00*/  FFMA R39, R39, UR26, -R128.reuse ;  /* 0x0000001a27277c23 */ /* 0x100fe20008000880 */
[--C-:B------:R-:W-:Y:S01]  /*7d10*/  FFMA R47, R47, UR26, -R128.reuse ;  /* 0x0000001a2f2f7c23 */ /* 0x100fe20008000880 */
[----:B------:R-:W-:Y:S01]  /*7d20*/  @!P6 FMUL R80, R80, 0.5 ;  /* 0x3f0000005050e820 */ /* 0x000fe20000400000 */
[----:B-1----:R-:W-:Y:S01]  /*7d30*/  @!P5 FMUL R9, R9, R9 ;  /* 0x000000090909d220 */ /* 0x002fe20000400000 */
[----:B------:R-:W-:Y:S01]  /*7d40*/  FSETP.GEU.AND P5, PT, R27, -126, PT ;  /* 0xc2fc00001b00780b */ /* 0x000fe20003fae000 */
[--C-:B------:R-:W-:Y:S01]  /*7d50*/  FFMA R31, R31, UR26, -R128.reuse ;  /* 0x0000001a1f1f7c23 */ /* 0x100fe20008000880 */
[--C-:B------:R-:W-:Y:S01]  /*7d60*/  FFMA R38, R50, UR26, -R128.reuse ;  /* 0x0000001a32267c23 */ /* 0x100fe20008000880 */
[----:B------:R-:W1:Y:S01]  /*7d70*/  MUFU.EX2 R8, R148 ;  /* 0x0000009400087308 */ /* 0x000e620000000800 */
[--C-:B------:R-:W-:Y:S01]  /*7d80*/  FFMA R55, R55, UR26, -R128.reuse ;  /* 0x0000001a37377c23 */ /* 0x100fe20008000880 */
[----:B------:R-:W-:Y:S01]  /*7d90*/  @!P4 FMUL R26, R26, 0.5 ;  /* 0x3f0000001a1ac820 */ /* 0x000fe20000400000 */
[--C-:B------:R-:W-:Y:S01]  /*7da0*/  FFMA R63, R63, UR26, -R128.reuse ;  /* 0x0000001a3f3f7c23 */ /* 0x100fe20008000880 */
[--C-:B------:R-:W-:Y:S01]  /*7db0*/  FFMA R59, R59, UR26, -R128.reuse ;  /* 0x0000001a3b3b7c23 */ /* 0x100fe20008000880 */
[--C-:B------:R-:W-:Y:S01]  /*7dc0*/  FFMA R67, R67, UR26, -R128.reuse ;  /* 0x0000001a43437c23 */ /* 0x100fe20008000880 */
[--C-:B------:R-:W-:Y:S01]  /*7dd0*/  FFMA R51, R51, UR26, -R128.reuse ;  /* 0x0000001a33337c23 */ /* 0x100fe20008000880 */
[--C-:B------:R-:W-:Y:S01]  /*7de0*/  FFMA R50, R74, UR26, -R128.reuse ;  /* 0x0000001a4a327c23 */ /* 0x100fe20008000880 */
[----:B------:R-:W3:Y:S01]  /*7df0*/  MUFU.EX2 R80, R80 ;  /* 0x0000005000507308 */ /* 0x000ee20000000800 */
[----:B--2---:R-:W-:Y:S01]  /*7e00*/  @!P3 FMUL R81, R81, R81 ;  /* 0x000000515151b220 */ /* 0x004fe20000400000 */
[----:B------:R-:W-:Y:S01]  /*7e10*/  @!P5 FMUL R27, R27, 0.5 ;  /* 0x3f0000001b1bd820 */ /* 0x000fe20000400000 */
[----:B------:R-:W-:Y:S01]  /*7e20*/  FSETP.GEU.AND P3, PT, R109, -126, PT ;  /* 0xc2fc00006d00780b */ /* 0x000fe20003f6e000 */
[--C-:B------:R-:W-:Y:S01]  /*7e30*/  FFMA R75, R75, UR26, -R128.reuse ;  /* 0x0000001a4b4b7c23 */ /* 0x100fe20008000880 */
[--C-:B------:R-:W-:Y:S01]  /*7e40*/  FFMA R120, R79, UR26, -R128.reuse ;  /* 0x0000001a4f787c23 */ /* 0x100fe20008000880 */
[--C-:B------:R-:W-:Y:S01]  /*7e50*/  FFMA R83, R83, UR26, -R128.reuse ;  /* 0x0000001a53537c23 */ /* 0x100fe20008000880 */
[--C-:B------:R-:W-:Y:S01]  /*7e60*/  FFMA R71, R71, UR26, -R128.reuse ;  /* 0x0000001a47477c23 */ /* 0x100fe20008000880 */
[----:B------:R-:W2:Y:S01]  /*7e70*/  MUFU.EX2 R27, R27 ;  /* 0x0000001b001b7308 */ /* 0x000ea20000000800 */
[----:B-1----:R-:W-:Y:S01]  /*7e80*/  @!P2 FMUL R8, R8, R8 ;  /* 0x000000080808a220 */ /* 0x002fe20000400000 */
[----:B------:R-:W-:Y:S01]  /*7e90*/  FSETP.GEU.AND P2, PT, R31, -126, PT ;  /* 0xc2fc00001f00780b */ /* 0x000fe20003f4e000 */
[--C-:B------:R-:W-:Y:S01]  /*7ea0*/  FFMA R105, R114, UR26, -R128.reuse ;  /* 0x0000001a72697c23 */ /* 0x100fe20008000880 */
[--C-:B------:R-:W-:Y:S01]  /*7eb0*/  FFMA R127, R127, UR26, -R128.reuse ;  /* 0x0000001a7f7f7c23 */ /* 0x100fe20008000880 */
[--C-:B------:R-:W-:Y:S01]  /*7ec0*/  FFMA R130, R130, UR26, -R128.reuse ;  /* 0x0000001a82827c23 */ /* 0x100fe20008000880 */
[--C-:B------:R-:W-:Y:S01]  /*7ed0*/  FFMA R131, R131, UR26, -R128.reuse ;  /* 0x0000001a83837c23 */ /* 0x100fe20008000880 */
[--C-:B------:R-:W-:Y:S01]  /*7ee0*/  FFMA R143, R143, UR26, -R128.reuse ;  /* 0x0000001a8f8f7c23 */ /* 0x100fe20008000880 */
[----:B------:R-:W1:Y:S01]  /*7ef0*/  MUFU.EX2 R26, R26 ;  /* 0x0000001a001a7308 */ /* 0x000e620000000800 */
[----:B---3--:R-:W-:Y:S01]  /*7f00*/  @!P6 FMUL R80, R80, R80 ;  /* 0x000000505050e220 */ /* 0x008fe20000400000 */
[----:B------:R-:W-:Y:S01]  /*7f10*/  @!P3 FMUL R109, R109, 0.5 ;  /* 0x3f0000006d6db820 */ /* 0x000fe20000400000 */
[----:B------:R-:W-:Y:S01]  /*7f20*/  FSETP.GEU.AND P6, PT, R30, -126, PT ;  /* 0xc2fc00001e00780b */ /* 0x000fe20003fce000 */
[--C-:B------:R-:W-:Y:S01]  /*7f30*/  FFMA R142, R142, UR26, -R128.reuse ;  /* 0x0000001a8e8e7c23 */ /* 0x100fe20008000880 */
[--C-:B------:R-:W-:Y:S01]  /*7f40*/  FFMA R146, R146, UR26, -R128.reuse ;  /* 0x0000001a92927c23 */ /* 0x100fe20008000880 */
[--C-:B------:R-:W-:Y:S01]  /*7f50*/  FFMA R147, R147, UR26, -R128.reuse ;  /* 0x0000001a93937c23 */ /* 0x100fe20008000880 */
[----:B------:R-:W-:Y:S01]  /*7f60*/  @!P2 FMUL R31, R31, 0.5 ;  /* 0x3f0000001f1fa820 */ /* 0x000fe20000400000 */
[----:B------:R-:W3:Y:S01]  /*7f70*/  MUFU.EX2 R109, R109 ;  /* 0x0000006d006d7308 */ /* 0x000ee20000000800 */
[----:B--2---:R-:W-:Y:S01]  /*7f80*/  @!P5 FMUL R27, R27, R27 ;  /* 0x0000001b1b1bd220 */ /* 0x004fe20000400000 */
[----:B------:R-:W-:Y:S01]  /*7f90*/  FSETP.GEU.AND P5, PT, R34, -126, PT ;  /* 0xc2fc00002200780b */ /* 0x000fe20003fae000 */
[----:B------:R-:W-:Y:S01]  /*7fa0*/  FFMA R114, R150, UR26, -R128 ;  /* 0x0000001a96727c23 */ /* 0x000fe20008000880 */
[----:B------:R-:W-:-:S04]  /*7fb0*/  FADD R141, R20, R81 ;  /* 0x00000051148d7221 */ /* 0x000fc80000000000 */
[----:B------:R-:W-:Y:S01]  /*7fc0*/  @!P6 FMUL R30, R30, 0.5 ;  /* 0x3f0000001e1ee820 */ /* 0x000fe20000400000 */
[----:B-1----:R-:W-:Y:S01]  /*7fd0*/  @!P4 FMUL R26, R26, R26 ;  /* 0x0000001a1a1ac220 */ /* 0x002fe20000400000 */
[----:B------:R-:W-:Y:S01]  /*7fe0*/  FSETP.GEU.AND P4, PT, R35, -126, PT ;  /* 0xc2fc00002300780b */ /* 0x000fe20003f8e000 */
[----:B------:R-:W1:Y:S04]  /*7ff0*/  MUFU.EX2 R31, R31 ;  /* 0x0000001f001f7308 */ /* 0x000e680000000800 */
[----:B------:R-:W-:Y:S01]  /*8000*/  @!P5 FMUL R34, R34, 0.5 ;  /* 0x3f0000002222d820 */ /* 0x000fe20000400000 */
[----:B---3--:R-:W-:Y:S01]  /*8010*/  @!P3 FMUL R109, R109, R109 ;  /* 0x0000006d6d6db220 */ /* 0x008fe20000400000 */
[----:B------:R-:W-:Y:S02]  /*8020*/  FSETP.GEU.AND P3, PT, R43, -126, PT ;  /* 0xc2fc00002b00780b */ /* 0x000fe40003f6e000 */
[----:B------:R2:W3:Y:S04]  /*8030*/  MUFU.EX2 R100, R30 ;  /* 0x0000001e00647308 */ /* 0x0004e80000000800 */
[----:B------:R-:W-:-:S04]  /*8040*/  @!P4 FMUL R35, R35, 0.5 ;  /* 0x3f0000002323c820 */ /* 0x000fc80000400000 */
[----:B------:R-:W4:Y:S01]  /*8050*/  MUFU.EX2 R104, R35 ;  /* 0x0000002300687308 */ /* 0x000f220000000800 */
[--C-:B--2---:R-:W-:Y:S01]  /*8060*/  FFMA R30, R42, UR26, -R128.reuse ;  /* 0x0000001a2a1e7c23 */ /* 0x104fe20008000880 */
[--C-:B------:R-:W-:Y:S01]  /*8070*/  FFMA R42, R46, UR26, -R128.reuse ;  /* 0x0000001a2e2a7c23 */ /* 0x100fe20008000880 */
[----:B-1----:R-:W-:Y:S01]  /*8080*/  @!P2 FMUL R31, R31, R31 ;  /* 0x0000001f1f1fa220 */ /* 0x002fe20000400000 */
[----:B------:R-:W-:Y:S01]  /*8090*/  @!P3 FMUL R43, R43, 0.5 ;  /* 0x3f0000002b2bb820 */ /* 0x000fe20000400000 */
[--C-:B------:R-:W-:Y:S01]  /*80a0*/  FFMA R46, R66, UR26, -R128.reuse ;  /* 0x0000001a422e7c23 */ /* 0x100fe20008000880 */
[----:B------:R-:W-:Y:S01]  /*80b0*/  FSETP.GEU.AND P2, PT, R30, -126, PT ;  /* 0xc2fc00001e00780b */ /* 0x000fe20003f4e000 */
[----:B------:R-:W-:Y:S01]  /*80c0*/  FFMA R66, R106, UR26, -R128 ;  /* 0x0000001a6a427c23 */ /* 0x000fe20008000880 */
[----:B------:R-:W1:Y:S01]  /*80d0*/  MUFU.EX2 R34, R34 ;  /* 0x0000002200227308 */ /* 0x000e620000000800 */
[----:B---3--:R-:W-:Y:S01]  /*80e0*/  @!P6 FMUL R100, R100, R100 ;  /* 0x000000646464e220 */ /* 0x008fe20000400000 */
[----:B------:R-:W-:Y:S01]  /*80f0*/  FSETP.GEU.AND P6, PT, R39, -126, PT ;  /* 0xc2fc00002700780b */ /* 0x000fe20003fce000 */
[----:B------:R-:W-:Y:S01]  /*8100*/  FADD R106, -R124, R5 ;  /* 0x000000057c6a7221 */ /* 0x000fe20000000100 */
[----:B------:R-:W-:-:S03]  /*8110*/  FADD R5, R18, R11 ;  /* 0x0000000b12057221 */ /* 0x000fc60000000000 */
[----:B------:R-:W-:Y:S01]  /*8120*/  FMUL R106, R106, UR26 ;  /* 0x0000001a6a6a7c20 */ /* 0x000fe20008400000 */
[----:B------:R2:W3:Y:S01]  /*8130*/  MUFU.EX2 R108, R43 ;  /* 0x0000002b006c7308 */ /* 0x0004e20000000800 */
[----:B----4-:R-:W-:Y:S01]  /*8140*/  @!P4 FMUL R104, R104, R104 ;  /* 0x000000686868c220 */ /* 0x010fe20000400000 */
[----:B------:R-:W-:Y:S01]  /*8150*/  FSETP.GEU.AND P4, PT, R42, -126, PT ;  /* 0xc2fc00002a00780b */ /* 0x000fe20003f8e000 */
[----:B------:R-:W-:-:S04]  /*8160*/  @!P2 FMUL R30, R30, 0.5 ;  /* 0x3f0000001e1ea820 */ /* 0x000fc80000400000 */
[----:B------:R-:W-:Y:S01]  /*8170*/  @!P6 FMUL R39, R39, 0.5 ;  /* 0x3f0000002727e820 */ /* 0x000fe20000400000 */
[----:B------:R4:W5:Y:S01]  /*8180*/  MUFU.EX2 R35, R30 ;  /* 0x0000001e00237308 */ /* 0x0009620000000800 */
[----:B-1----:R-:W-:Y:S01]  /*8190*/  @!P5 FMUL R34, R34, R34 ;  /* 0x000000222222d220 */ /* 0x002fe20000400000 */
[----:B------:R-:W-:Y:S01]  /*81a0*/  FSETP.GEU.AND P5, PT, R47, -126, PT ;  /* 0xc2fc00002f00780b */ /* 0x000fe20003fae000 */
[--C-:B--2---:R-:W-:Y:S01]  /*81b0*/  FFMA R43, R58, UR26, -R128.reuse ;  /* 0x0000001a3a2b7c23 */ /* 0x104fe20008000880 */
[--C-:B------:R-:W-:Y:S01]  /*81c0*/  FFMA R58, R62, UR26, -R128.reuse ;  /* 0x0000001a3e3a7c23 */ /* 0x100fe20008000880 */
[--C-:B------:R-:W-:Y:S01]  /*81d0*/  FFMA R62, R98, UR26, -R128.reuse ;  /* 0x0000001a623e7c23 */ /* 0x100fe20008000880 */
[--C-:B------:R-:W-:Y:S01]  /*81e0*/  FFMA R98, R115, UR26, -R128.reuse ;  /* 0x0000001a73627c23 */ /* 0x100fe20008000880 */
[----:B------:R-:W-:Y:S01]  /*81f0*/  @!P4 FMUL R42, R42, 0.5 ;  /* 0x3f0000002a2ac820 */ /* 0x000fe20000400000 */
[----:B------:R1:W2:Y:S01]  /*8200*/  MUFU.EX2 R113, R39 ;  /* 0x0000002700717308 */ /* 0x0002a20000000800 */
[----:B---3--:R-:W-:Y:S01]  /*8210*/  @!P3 FMUL R108, R108, R108 ;  /* 0x0000006c6c6cb220 */ /* 0x008fe20000400000 */
[----:B----4-:R-:W-:Y:S01]  /*8220*/  FADD R30, -R6, R7 ;  /* 0x00000007061e7221 */ /* 0x010fe20000000100 */
[----:B------:R-:W-:Y:S01]  /*8230*/  FFMA R115, R135, UR26, -R128 ;  /* 0x0000001a87737c23 */ /* 0x000fe20008000880 */
[----:B------:R-:W-:Y:S01]  /*8240*/  FADD R135, R189, R60 ;  /* 0x0000003cbd877221 */ /* 0x000fe20000000000 */
[----:B------:R-:W-:Y:S01]  /*8250*/  F2FP.BF16.F32.PACK_AB R60, R60, R61 ;  /* 0x0000003d3c3c723e */ /* 0x000fe200000010ff */
[----:B------:R-:W-:Y:S01]  /*8260*/  FMUL R30, R30, UR26 ;  /* 0x0000001a1e1e7c20 */ /* 0x000fe20008400000 */
[----:B------:R-:W-:Y:S01]  /*8270*/  @!P5 FMUL R47, R47, 0.5 ;  /* 0x3f0000002f2fd820 */ /* 0x000fe20000400000 */
[----:B------:R-:W3:Y:S01]  /*8280*/  MUFU.EX2 R42, R42 ;  /* 0x0000002a002a7308 */ /* 0x000ee20000000800 */
[--C-:B-1----:R-:W-:Y:S01]  /*8290*/  FFMA R39, R54, UR26, -R128.reuse ;  /* 0x0000001a36277c23 */ /* 0x102fe20008000880 */
[----:B-----5:R-:W-:Y:S01]  /*82a0*/  @!P2 FMUL R35, R35, R35 ;  /* 0x000000232323a220 */ /* 0x020fe20000400000 */
[----:B------:R-:W-:Y:S01]  /*82b0*/  FSETP.GEU.AND P2, PT, R51, -126, PT ;  /* 0xc2fc00003300780b */ /* 0x000fe20003f4e000 */
[--C-:B------:R-:W-:Y:S01]  /*82c0*/  FFMA R54, R82, UR26, -R128.reuse ;  /* 0x0000001a52367c23 */ /* 0x100fe20008000880 */
[--C-:B------:R-:W-:Y:S01]  /*82d0*/  FFMA R82, R91, UR26, -R128.reuse ;  /* 0x0000001a5b527c23 */ /* 0x100fe20008000880 */
[----:B------:R-:W-:Y:S01]  /*82e0*/  FSETP.GEU.AND P3, PT, R39, -126, PT ;  /* 0xc2fc00002700780b */ /* 0x000fe20003f6e000 */
[--C-:B------:R-:W-:Y:S01]  /*82f0*/  FFMA R91, R126, UR26, -R128.reuse ;  /* 0x0000001a7e5b7c23 */ /* 0x100fe20008000880 */
[----:B------:R1:W4:Y:S01]  /*8300*/  MUFU.EX2 R117, R47 ;  /* 0x0000002f00757308 */ /* 0x0003220000000800 */
[----:B--2---:R-:W-:Y:S01]  /*8310*/  @!P6 FMUL R113, R113, R113 ;  /* 0x000000717171e220 */ /* 0x004fe20000400000 */
[----:B------:R-:W-:Y:S01]  /*8320*/  FSETP.GEU.AND P6, PT, R38, -126, PT ;  /* 0xc2fc00002600780b */ /* 0x000fe20003fce000 */
[----:B------:R-:W-:Y:S01]  /*8330*/  FFMA R126, R134, UR26, -R128 ;  /* 0x0000001a867e7c23 */ /* 0x000fe20008000880 */
[----:B------:R-:W-:-:S04]  /*8340*/  FADD R134, R14, R69 ;  /* 0x000000450e867221 */ /* 0x000fc80000000000 */
[----:B------:R-:W-:Y:S01]  /*8350*/  @!P2 FMUL R51, R51, 0.5 ;  /* 0x3f0000003333a820 */ /* 0x000fe20000400000 */
[----:B---3--:R-:W-:Y:S01]  /*8360*/  @!P4 FMUL R42, R42, R42 ;  /* 0x0000002a2a2ac220 */ /* 0x008fe20000400000 */
[----:B------:R-:W-:Y:S01]  /*8370*/  FSETP.GEU.AND P4, PT, R55, -126, PT ;  /* 0xc2fc00003700780b */ /* 0x000fe20003f8e000 */
[----:B------:R-:W-:Y:S01]  /*8380*/  @!P3 FMUL R39, R39, 0.5 ;  /* 0x3f0000002727b820 */ /* 0x000fe20000400000 */
[----:B------:R2:W3:Y:S01]  /*8390*/  MUFU.EX2 R121, R51 ;  /* 0x0000003300797308 */ /* 0x0004e20000000800 */
[--C-:B-1----:R-:W-:Y:S01]  /*83a0*/  FFMA R47, R70, UR26, -R128.reuse ;  /* 0x0000001a462f7c23 */ /* 0x102fe20008000880 */
[--C-:B------:R-:W-:Y:S01]  /*83b0*/  FFMA R70, R122, UR26, -R128.reuse ;  /* 0x0000001a7a467c23 */ /* 0x100fe20008000880 */
[----:B------:R-:W-:Y:S01]  /*83c0*/  @!P6 FMUL R38, R38, 0.5 ;  /* 0x3f0000002626e820 */ /* 0x000fe20000400000 */
[----:B------:R-:W-:Y:S01]  /*83d0*/  FFMA R122, R139, UR26, -R128 ;  /* 0x0000001a8b7a7c23 */ /* 0x000fe20008000880 */
[----:B----4-:R-:W-:Y:S01]  /*83e0*/  @!P5 FMUL R117, R117, R117 ;  /* 0x000000757575d220 */ /* 0x010fe20000400000 */
[----:B------:R-:W-:Y:S01]  /*83f0*/  FSETP.GEU.AND P5, PT, R43, -126, PT ;  /* 0xc2fc00002b00780b */ /* 0x000fe20003fae000 */
[----:B------:R-:W-:Y:S01]  /*8400*/  FADD R139, R185, R8 ;  /* 0x00000008b98b7221 */ /* 0x000fe20000000000 */
[----:B------:R-:W1:Y:S01]  /*8410*/  MUFU.EX2 R39, R39 ;  /* 0x0000002700277308 */ /* 0x000e620000000800 */
[--C-:B--2---:R-:W-:Y:S01]  /*8420*/  FFMA R51, R78, UR26, -R128.reuse ;  /* 0x0000001a4e337c23 */ /* 0x104fe20008000880 */
[--C-:B------:R-:W-:Y:S01]  /*8430*/  FFMA R78, R87, UR26, -R128.reuse ;  /* 0x0000001a574e7c23 */ /* 0x100fe20008000880 */
[----:B------:R-:W-:Y:S01]  /*8440*/  @!P4 FMUL R55, R55, 0.5 ;  /* 0x3f0000003737c820 */ /* 0x000fe20000400000 */
[--C-:B------:R-:W-:Y:S01]  /*8450*/  FFMA R87, R99, UR26, -R128.reuse ;  /* 0x0000001a63577c23 */ /* 0x100fe20008000880 */
[----:B------:R-:W-:Y:S01]  /*8460*/  FFMA R99, R151, UR26, -R128 ;  /* 0x0000001a97637c23 */ /* 0x000fe20008000880 */
[----:B------:R-:W-:Y:S01]  /*8470*/  FADD R140, R140, R139 ;  /* 0x0000008b8c8c7221 */ /* 0x000fe20000000000 */
[----:B------:R-:W-:Y:S01]  /*8480*/  FADD R139, R13, R22 ;  /* 0x000000160d8b7221 */ /* 0x000fe20000000000 */
[----:B------:R-:W2:Y:S01]  /*8490*/  MUFU.EX2 R38, R38 ;  /* 0x0000002600267308 */ /* 0x000ea20000000800 */
[----:B---3--:R-:W-:Y:S01]  /*84a0*/  @!P2 FMUL R121, R121, R121 ;  /* 0x000000797979a220 */ /* 0x008fe20000400000 */
[----:B------:R-:W-:Y:S01]  /*84b0*/  FSETP.GEU.AND P2, PT, R58, -126, PT ;  /* 0xc2fc00003a00780b */ /* 0x000fe20003f4e000 */
[----:B------:R-:W-:-:S05]  /*84c0*/  @!P5 FMUL R43, R43, 0.5 ;  /* 0x3f0000002b2bd820 */ /* 0x000fca0000400000 */
[----:B------:R3:W4:Y:S01]  /*84d0*/  MUFU.EX2 R112, R55 ;  /* 0x0000003700707308 */ /* 0x0007220000000800 */
[----:B-1----:R-:W-:Y:S01]  /*84e0*/  @!P3 FMUL R39, R39, R39 ;  /* 0x000000272727b220 */ /* 0x002fe20000400000 */
[----:B------:R-:W-:-:S05]  /*84f0*/  FSETP.GEU.AND P3, PT, R63, -126, PT ;  /* 0xc2fc00003f00780b */ /* 0x000fca0003f6e000 */
[----:B------:R-:W-:Y:S01]  /*8500*/  @!P2 FMUL R58, R58, 0.5 ;  /* 0x3f0000003a3aa820 */ /* 0x000fe20000400000 */
[----:B------:R-:W1:Y:S01]  /*8510*/  MUFU.EX2 R43, R43 ;  /* 0x0000002b002b7308 */ /* 0x000e620000000800 */
[----:B--2---:R-:W-:Y:S01]  /*8520*/  @!P6 FMUL R38, R38, R38 ;  /* 0x000000262626e220 */ /* 0x004fe20000400000 */
[----:B------:R-:W-:Y:S01]  /*8530*/  FSETP.GEU.AND P6, PT, R59, -126, PT ;  /* 0xc2fc00003b00780b */ /* 0x000fe20003fce000 */
[--C-:B---3--:R-:W-:Y:S01]  /*8540*/  FFMA R55, R86, UR26, -R128.reuse ;  /* 0x0000001a56377c23 */ /* 0x108fe20008000880 */
[--C-:B------:R-:W-:Y:S01]  /*8550*/  FFMA R86, R95, UR26, -R128.reuse ;  /* 0x0000001a5f567c23 */ /* 0x100fe20008000880 */
[--C-:B------:R-:W-:Y:S01]  /*8560*/  FFMA R95, R107, UR26, -R128.reuse ;  /* 0x0000001a6b5f7c23 */ /* 0x100fe20008000880 */
[----:B------:R-:W-:Y:S01]  /*8570*/  FFMA R107, R119, UR26, -R128 ;  /* 0x0000001a776b7c23 */ /* 0x000fe20008000880 */
[----:B------:R-:W-:Y:S01]  /*8580*/  @!P3 FMUL R63, R63, 0.5 ;  /* 0x3f0000003f3fb820 */ /* 0x000fe20000400000 */
[----:B------:R-:W2:Y:S01]  /*8590*/  MUFU.EX2 R58, R58 ;  /* 0x0000003a003a7308 */ /* 0x000ea20000000800 */
[----:B----4-:R-:W-:Y:S01]  /*85a0*/  @!P4 FMUL R112, R112, R112 ;  /* 0x000000707070c220 */ /* 0x010fe20000400000 */
[----:B------:R-:W-:Y:S01]  /*85b0*/  FSETP.GEU.AND P4, PT, R46, -126, PT ;  /* 0xc2fc00002e00780b */ /* 0x000fe20003f8e000 */
[----:B------:R-:W-:Y:S01]  /*85c0*/  FADD R119, R28, R57 ;  /* 0x000000391c777221 */ /* 0x000fe20000000000 */
[----:B------:R-:W-:-:S03]  /*85d0*/  F2FP.BF16.F32.PACK_AB R28, R29, R28 ;  /* 0x0000001c1d1c723e */ /* 0x000fc600000010ff */
[----:B------:R-:W-:Y:S01]  /*85e0*/  @!P6 FMUL R59, R59, 0.5 ;  /* 0x3f0000003b3be820 */ /* 0x000fe20000400000 */
[----:B------:R3:W4:Y:S01]  /*85f0*/  MUFU.EX2 R125, R63 ;  /* 0x0000003f007d7308 */ /* 0x0007220000000800 */
[----:B-1----:R-:W-:Y:S01]  /*8600*/  @!P5 FMUL R43, R43, R43 ;  /* 0x0000002b2b2bd220 */ /* 0x002fe20000400000 */
[----:B------:R-:W-:-:S05]  /*8610*/  FSETP.GEU.AND P5, PT, R67, -126, PT ;  /* 0xc2fc00004300780b */ /* 0x000fca0003fae000 */
[----:B------:R-:W-:Y:S01]  /*8620*/  @!P4 FMUL R46, R46, 0.5 ;  /* 0x3f0000002e2ec820 */ /* 0x000fe20000400000 */
[----:B------:R1:W5:Y:S01]  /*8630*/  MUFU.EX2 R116, R59 ;  /* 0x0000003b00747308 */ /* 0x0003620000000800 */
[----:B--2---:R-:W-:Y:S01]  /*8640*/  @!P2 FMUL R58, R58, R58 ;  /* 0x0000003a3a3aa220 */ /* 0x004fe20000400000 */
[----:B------:R-:W-:Y:S01]  /*8650*/  FSETP.GEU.AND P2, PT, R71, -126, PT ;  /* 0xc2fc00004700780b */ /* 0x000fe20003f4e000 */
[--C-:B---3--:R-:W-:Y:S01]  /*8660*/  FFMA R63, R102, UR26, -R128.reuse ;  /* 0x0000001a663f7c23 */ /* 0x108fe20008000880 */
[----:B------:R-:W-:Y:S01]  /*8670*/  FFMA R102, R118, UR26, -R128 ;  /* 0x0000001a76667c23 */ /* 0x000fe20008000880 */
[----:B------:R-:W-:Y:S02]  /*8680*/  FADD R118, R45, R12 ;  /* 0x0000000c2d767221 */ /* 0x000fe40000000000 */
[----:B------:R-:W-:Y:S01]  /*8690*/  @!P5 FMUL R67, R67, 0.5 ;  /* 0x3f0000004343d820 */ /* 0x000fe20000400000 */
[----:B------:R-:W2:Y:S01]  /*86a0*/  MUFU.EX2 R46, R46 ;  /* 0x0000002e002e7308 */ /* 0x000ea20000000800 */
[----:B----4-:R-:W-:Y:S01]  /*86b0*/  @!P3 FMUL R125, R125, R125 ;  /* 0x0000007d7d7db220 */ /* 0x010fe20000400000 */
[----:B------:R-:W-:Y:S01]  /*86c0*/  FSETP.GEU.AND P3, PT, R50, -126, PT ;  /* 0xc2fc00003200780b */ /* 0x000fe20003f6e000 */
[--C-:B-1----:R-:W-:Y:S01]  /*86d0*/  FFMA R59, R94, UR26, -R128.reuse ;  /* 0x0000001a5e3b7c23 */ /* 0x102fe20008000880 */
[--C-:B------:R-:W-:Y:S01]  /*86e0*/  FFMA R94, R111, UR26, -R128.reuse ;  /* 0x0000001a6f5e7c23 */ /* 0x100fe20008000880 */
[----:B------:R-:W-:Y:S01]  /*86f0*/  FFMA R111, R138, UR26, -R128 ;  /* 0x0000001a8a6f7c23 */ /* 0x000fe20008000880 */
[----:B------:R-:W-:Y:S01]  /*8700*/  FADD R138, R36, R73 ;  /* 0x00000049248a7221 */ /* 0x000fe20000000000 */
[----:B------:R-:W-:Y:S01]  /*8710*/  @!P2 FMUL R71, R71, 0.5 ;  /* 0x3f0000004747a820 */ /* 0x000fe20000400000 */
[----:B------:R1:W3:Y:S01]  /*8720*/  MUFU.EX2 R129, R67 ;  /* 0x0000004300817308 */ /* 0x0002e20000000800 */
[----:B-----5:R-:W-:Y:S01]  /*8730*/  @!P6 FMUL R116, R116, R116 ;  /* 0x000000747474e220 */ /* 0x020fe20000400000 */
[----:B------:R-:W-:Y:S01]  /*8740*/  FSETP.GEU.AND P6, PT, R47, -126, PT ;  /* 0xc2fc00002f00780b */ /* 0x000fe20003fce000 */
[----:B------:R-:W-:Y:S01]  /*8750*/  FADD R133, R133, R118 ;  /* 0x0000007685857221 */ /* 0x000fe20000000000 */
[----:B------:R-:W-:-:S02]  /*8760*/  F2FP.BF16.F32.PACK_AB R36, R36, R37 ;  /* 0x000000252424723e */ /* 0x000fc400000010ff */
[----:B------:R-:W-:Y:S01]  /*8770*/  F2FP.BF16.F32.PACK_AB R37, R121, R38 ;  /* 0x000000267925723e */ /* 0x000fe200000010ff */
[----:B------:R-:W-:Y:S01]  /*8780*/  @!P3 FMUL R50, R50, 0.5 ;  /* 0x3f0000003232b820 */ /* 0x000fe20000400000 */
[----:B------:R4:W5:Y:S01]  /*8790*/  MUFU.EX2 R74, R71 ;  /* 0x00000047004a7308 */ /* 0x0009620000000800 */
[----:B--2---:R-:W-:Y:S01]  /*87a0*/  @!P4 FMUL R46, R46, R46 ;  /* 0x0000002e2e2ec220 */ /* 0x004fe20000400000 */
[----:B------:R-:W-:Y:S01]  /*87b0*/  FSETP.GEU.AND P4, PT, R75, -126, PT ;  /* 0xc2fc00004b00780b */ /* 0x000fe20003f8e000 */
[----:B-1----:R-:W-:Y:S01]  /*87c0*/  FFMA R67, R110, UR26, -R128 ;  /* 0x0000001a6e437c23 */ /* 0x002fe20008000880 */
[----:B------:R-:W-:Y:S01]  /*87d0*/  FADD R110, R41, R88 ;  /* 0x00000058296e7221 */ /* 0x000fe20000000000 */
[----:B------:R-:W-:Y:S02]  /*87e0*/  F2FP.BF16.F32.PACK_AB R88, R93, R88 ;  /* 0x000000585d58723e */ /* 0x000fe400000010ff */
[----:B------:R-:W-:Y:S01]  /*87f0*/  @!P6 FMUL R47, R47, 0.5 ;  /* 0x3f0000002f2fe820 */ /* 0x000fe20000400000 */
[----:B------:R-:W1:Y:S01]  /*8800*/  MUFU.EX2 R50, R50 ;  /* 0x0000003200327308 */ /* 0x000e620000000800 */
[----:B---3--:R-:W-:Y:S01]  /*8810*/  @!P5 FMUL R129, R129, R129 ;  /* 0x000000818181d220 */ /* 0x008fe20000400000 */
[----:B------:R-:W-:Y:S01]  /*8820*/  FSETP.GEU.AND P5, PT, R51, -126, PT ;  /* 0xc2fc00003300780b */ /* 0x000fe20003fae000 */
[----:B----4-:R-:W-:Y:S01]  /*8830*/  FFMA R71, R123, UR26, -R128 ;  /* 0x0000001a7b477c23 */ /* 0x010fe20008000880 */
[----:B------:R-:W-:Y:S01]  /*8840*/  FADD R119, R119, R110 ;  /* 0x0000006e77777221 */ /* 0x000fe20000000000 */
[----:B------:R-:W-:Y:S01]  /*8850*/  FADD R123, R29, R56 ;  /* 0x000000381d7b7221 */ /* 0x000fe20000000000 */
[----:B------:R-:W-:Y:S01]  /*8860*/  FADD R110, R40, R93 ;  /* 0x0000005d286e7221 */ /* 0x000fe20000000000 */
[----:B------:R-:W-:Y:S01]  /*8870*/  @!P4 FMUL R75, R75, 0.5 ;  /* 0x3f0000004b4bc820 */ /* 0x000fe20000400000 */
[----:B------:R-:W2:Y:S01]  /*8880*/  MUFU.EX2 R47, R47 ;  /* 0x0000002f002f7308 */ /* 0x000ea20000000800 */
[----:B-----5:R-:W-:Y:S01]  /*8890*/  @!P2 FMUL R74, R74, R74 ;  /* 0x0000004a4a4aa220 */ /* 0x020fe20000400000 */
[----:B------:R-:W-:Y:S01]  /*88a0*/  FSETP.GEU.AND P2, PT, R54, -126, PT ;  /* 0xc2fc00003600780b */ /* 0x000fe20003f4e000 */
[----:B------:R-:W-:Y:S01]  /*88b0*/  FADD R123, R123, R110 ;  /* 0x0000006e7b7b7221 */ /* 0x000fe20000000000 */
[----:B------:R-:W-:Y:S01]  /*88c0*/  FADD R110, R49, R84 ;  /* 0x00000054316e7221 */ /* 0x000fe20000000000 */
[----:B------:R-:W-:-:S02]  /*88d0*/  F2FP.BF16.F32.PACK_AB R29, R27, R26 ;  /* 0x0000001a1b1d723e */ /* 0x000fc400000010ff */
[----:B------:R-:W-:Y:S01]  /*88e0*/  @!P5 FMUL R51, R51, 0.5 ;  /* 0x3f0000003333d820 */ /* 0x000fe20000400000 */
[----:B------:R3:W4:Y:S01]  /*88f0*/  MUFU.EX2 R79, R75 ;  /* 0x0000004b004f7308 */ /* 0x0007220000000800 */
[----:B-1----:R-:W-:Y:S01]  /*8900*/  @!P3 FMUL R50, R50, R50 ;  /* 0x000000323232b220 */ /* 0x002fe20000400000 */
[----:B------:R-:W-:Y:S02]  /*8910*/  FSETP.GEU.AND P3, PT, R83, -126, PT ;  /* 0xc2fc00005300780b */ /* 0x000fe40003f6e000 */
[----:B------:R-:W-:Y:S02]  /*8920*/  F2FP.BF16.F32.PACK_AB R40, R40, R41 ;  /* 0x000000292828723e */ /* 0x000fe400000010ff */
[----:B------:R-:W-:Y:S01]  /*8930*/  F2FP.BF16.F32.PACK_AB R41, R116, R43 ;  /* 0x0000002b7429723e */ /* 0x000fe200000010ff */
[----:B------:R-:W-:Y:S01]  /*8940*/  @!P2 FMUL R54, R54, 0.5 ;  /* 0x3f0000003636a820 */ /* 0x000fe20000400000 */
[----:B------:R-:W1:Y:S01]  /*8950*/  MUFU.EX2 R51, R51 ;  /* 0x0000003300337308 */ /* 0x000e620000000800 */
[----:B--2---:R-:W-:Y:S01]  /*8960*/  @!P6 FMUL R47, R47, R47 ;  /* 0x0000002f2f2fe220 */ /* 0x004fe20000400000 */
[----:B------:R-:W-:Y:S01]  /*8970*/  FSETP.GEU.AND P6, PT, R120, -126, PT ;  /* 0xc2fc00007800780b */ /* 0x000fe20003fce000 */
[--C-:B---3--:R-:W-:Y:S01]  /*8980*/  FFMA R75, R90, UR26, -R128.reuse ;  /* 0x0000001a5a4b7c23 */ /* 0x108fe20008000880 */
[----:B------:R-:W-:Y:S01]  /*8990*/  FFMA R90, R103, UR26, -R128 ;  /* 0x0000001a675a7c23 */ /* 0x000fe20008000880 */
[----:B------:R-:W-:Y:S01]  /*89a0*/  FADD R128, R33, R64 ;  /* 0x0000004021807221 */ /* 0x000fe20000000000 */
[----:B------:R-:W-:Y:S01]  /*89b0*/  FADD R103, R48, R76 ;  /* 0x0000004c30677221 */ /* 0x000fe20000000000 */
[----:B------:R-:W-:Y:S01]  /*89c0*/  @!P3 FMUL R83, R83, 0.5 ;  /* 0x3f0000005353b820 */ /* 0x000fe20000400000 */
[----:B------:R-:W2:Y:S01]  /*89d0*/  MUFU.EX2 R54, R54 ;  /* 0x0000003600367308 */ /* 0x000ea20000000800 */
[----:B----4-:R-:W-:Y:S01]  /*89e0*/  @!P4 FMUL R79, R79, R79 ;  /* 0x0000004f4f4fc220 */ /* 0x010fe20000400000 */
[----:B------:R-:W-:Y:S01]  /*89f0*/  FSETP.GEU.AND P4, PT, R55, -126, PT ;  /* 0xc2fc00003700780b */ /* 0x000fe20003f8e000 */
[----:B------:R-:W-:Y:S01]  /*8a00*/  FADD R128, R128, R5 ;  /* 0x0000000580807221 */ /* 0x000fe20000000000 */
[----:B------:R-:W-:Y:S01]  /*8a10*/  FADD R5, R186, R10 ;  /* 0x0000000aba057221 */ /* 0x000fe20000000000 */
[----:B------:R-:W-:-:S02]  /*8a20*/  F2FP.BF16.F32.PACK_AB R56, R56, R57 ;  /* 0x000000393838723e */ /* 0x000fc400000010ff */
[----:B------:R-:W-:Y:S01]  /*8a30*/  @!P6 FMUL R120, R120, 0.5 ;  /* 0x3f0000007878e820 */ /* 0x000fe20000400000 */
[----:B------:R-:W3:Y:S01]  /*8a40*/  MUFU.EX2 R83, R83 ;  /* 0x0000005300537308 */ /* 0x000ee20000000800 */
[----:B-1----:R-:W-:Y:S01]  /*8a50*/  @!P5 FMUL R51, R51, R51 ;  /* 0x000000333333d220 */ /* 0x002fe20000400000 */
[----:B------:R-:W-:Y:S01]  /*8a60*/  FSETP.GEU.AND P5, PT, R78, -126, PT ;  /* 0xc2fc00004e00780b */ /* 0x000fe20003fae000 */
[----:B------:R-:W-:Y:S01]  /*8a70*/  FADD R132, R132, R5 ;  /* 0x0000000584847221 */ /* 0x000fe20000000000 */
[----:B------:R-:W-:Y:S01]  /*8a80*/  FADD R5, R19, R77 ;  /* 0x0000004d13057221 */ /* 0x000fe20000000000 */
[----:B------:R-:W-:Y:S01]  /*8a90*/  FADD R119, R119, R128 ;  /* 0x0000008077777221 */ /* 0x000fe20000000000 */
[----:B------:R-:W-:Y:S01]  /*8aa0*/  F2FP.BF16.F32.PACK_AB R48, R48, R18 ;  /* 0x000000123030723e */ /* 0x000fe200000010ff */
[----:B------:R-:W-:Y:S01]  /*8ab0*/  @!P4 FMUL R55, R55, 0.5 ;  /* 0x3f0000003737c820 */ /* 0x000fe20000400000 */
[----:B------:R-:W1:Y:S01]  /*8ac0*/  MUFU.EX2 R120, R120 ;  /* 0x0000007800787308 */ /* 0x000e620000000800 */
[----:B--2---:R-:W-:Y:S01]  /*8ad0*/  @!P2 FMUL R54, R54, R54 ;  /* 0x000000363636a220 */ /* 0x004fe20000400000 */
[----:B------:R-:W-:Y:S01]  /*8ae0*/  FSETP.GEU.AND P2, PT, R82, -126, PT ;  /* 0xc2fc00005200780b */ /* 0x000fe20003f4e000 */
[----:B------:R-:W-:Y:S01]  /*8af0*/  FADD R134, R134, R5 ;  /* 0x0000000586867221 */ /* 0x000fe20000000000 */
[----:B------:R-:W-:Y:S01]  /*8b00*/  FADD R5, R53, R9 ;  /* 0x0000000935057221 */ /* 0x000fe20000000000 */
[----:B------:R-:W-:-:S02]  /*8b10*/  F2FP.BF16.F32.PACK_AB R64, R23, R64 ;  /* 0x000000401740723e */ /* 0x000fc400000010ff */
[----:B------:R-:W-:Y:S01]  /*8b20*/  @!P5 FMUL R78, R78, 0.5 ;  /* 0x3f0000004e4ed820 */ /* 0x000fe20000400000 */
[----:B------:R-:W2:Y:S01]  /*8b30*/  MUFU.EX2 R55, R55 ;  /* 0x0000003700377308 */ /* 0x000ea20000000800 */
[----:B---3--:R-:W-:Y:S01]  /*8b40*/  @!P3 FMUL R83, R83, R83 ;  /* 0x000000535353b220 */ /* 0x008fe20000400000 */
[----:B------:R-:W-:Y:S01]  /*8b50*/  FSETP.GEU.AND P3, PT, R59, -126, PT ;  /* 0xc2fc00003b00780b */ /* 0x000fe20003f6e000 */
[----:B------:R-:W-:Y:S01]  /*8b60*/  FADD R136, R136, R5 ;  /* 0x0000000588887221 */ /* 0x000fe20000000000 */
[C---:B------:R-:W-:Y:S01]  /*8b70*/  FADD R5, R52.reuse, R80 ;  /* 0x0000005034057221 */ /* 0x040fe20000000000 */
[----:B------:R-:W-:Y:S02]  /*8b80*/  F2FP.BF16.F32.PACK_AB R52, R52, R53 ;  /* 0x000000353434723e */ /* 0x000fe400000010ff */
[----:B------:R-:W-:Y:S01]  /*8b90*/  @!P2 FMUL R82, R82, 0.5 ;  /* 0x3f0000005252a820 */ /* 0x000fe20000400000 */
[----:B------:R-:W3:Y:S01]  /*8ba0*/  MUFU.EX2 R78, R78 ;  /* 0x0000004e004e7308 */ /* 0x000ee20000000800 */
[----:B-1----:R-:W-:Y:S01]  /*8bb0*/  @!P6 FMUL R120, R120, R120 ;  /* 0x000000787878e220 */ /* 0x002fe20000400000 */
[----:B------:R-:W-:Y:S01]  /*8bc0*/  FSETP.GEU.AND P6, PT, R75, -126, PT ;  /* 0xc2fc00004b00780b */ /* 0x000fe20003fce000 */
[----:B------:R-:W-:Y:S01]  /*8bd0*/  FADD R138, R138, R5 ;  /* 0x000000058a8a7221 */ /* 0x000fe20000000000 */
[----:B------:R-:W-:Y:S01]  /*8be0*/  FADD R136, R133, R136 ;  /* 0x0000008885887221 */ /* 0x000fe20000000000 */
[----:B------:R-:W-:-:S02]  /*8bf0*/  F2FP.BF16.F32.PACK_AB R53, R83, R54 ;  /* 0x000000365335723e */ /* 0x000fc400000010ff */
[----:B------:R-:W-:Y:S01]  /*8c00*/  @!P3 FMUL R59, R59, 0.5 ;  /* 0x3f0000003b3bb820 */ /* 0x000fe20000400000 */
[----:B------:R-:W1:Y:S01]  /*8c10*/  MUFU.EX2 R82, R82 ;  /* 0x0000005200527308 */ /* 0x000e620000000800 */
[----:B--2---:R-:W-:Y:S01]  /*8c20*/  @!P4 FMUL R55, R55, R55 ;  /* 0x000000373737c220 */ /* 0x004fe20000400000 */
[----:B------:R-:W-:Y:S01]  /*8c30*/  FSETP.GEU.AND P4, PT, R86, -126, PT ;  /* 0xc2fc00005600780b */ /* 0x000fe20003f8e000 */
[----:B------:R-:W-:-:S04]  /*8c40*/  FADD R119, R119, R136 ;  /* 0x0000008877777221 */ /* 0x000fc80000000000 */
[----:B------:R-:W-:Y:S01]  /*8c50*/  @!P6 FMUL R75, R75, 0.5 ;  /* 0x3f0000004b4be820 */ /* 0x000fe20000400000 */
[----:B------:R-:W2:Y:S01]  /*8c60*/  MUFU.EX2 R59, R59 ;  /* 0x0000003b003b7308 */ /* 0x000ea20000000800 */
[----:B---3--:R-:W-:Y:S01]  /*8c70*/  @!P5 FMUL R78, R78, R78 ;  /* 0x0000004e4e4ed220 */ /* 0x008fe20000400000 */
[----:B------:R-:W-:-:S05]  /*8c80*/  FSETP.GEU.AND P5, PT, R62, -126, PT ;  /* 0xc2fc00003e00780b */ /* 0x000fca0003fae000 */
[----:B------:R-:W-:Y:S01]  /*8c90*/  @!P4 FMUL R86, R86, 0.5 ;  /* 0x3f0000005656c820 */ /* 0x000fe20000400000 */
[----:B------:R-:W3:Y:S01]  /*8ca0*/  MUFU.EX2 R75, R75 ;  /* 0x0000004b004b7308 */ /* 0x000ee20000000800 */
[----:B-1----:R-:W-:Y:S01]  /*8cb0*/  @!P2 FMUL R82, R82, R82 ;  /* 0x000000525252a220 */ /* 0x002fe20000400000 */
[----:B------:R-:W-:-:S05]  /*8cc0*/  FSETP.GEU.AND P2, PT, R63, -126, PT ;  /* 0xc2fc00003f00780b */ /* 0x000fca0003f4e000 */
[----:B------:R-:W-:Y:S01]  /*8cd0*/  @!P5 FMUL R62, R62, 0.5 ;  /* 0x3f0000003e3ed820 */ /* 0x000fe20000400000 */
[----:B------:R-:W1:Y:S01]  /*8ce0*/  MUFU.EX2 R86, R86 ;  /* 0x0000005600567308 */ /* 0x000e620000000800 */
[----:B--2---:R-:W-:Y:S01]  /*8cf0*/  @!P3 FMUL R59, R59, R59 ;  /* 0x0000003b3b3bb220 */ /* 0x004fe20000400000 */
[----:B------:R-:W-:-:S05]  /*8d00*/  FSETP.GEU.AND P3, PT, R90, -126, PT ;  /* 0xc2fc00005a00780b */ /* 0x000fca0003f6e000 */
[----:B------:R-:W-:Y:S01]  /*8d10*/  @!P2 FMUL R63, R63, 0.5 ;  /* 0x3f0000003f3fa820 */ /* 0x000fe20000400000 */
[----:B------:R-:W2:Y:S01]  /*8d20*/  MUFU.EX2 R62, R62 ;  /* 0x0000003e003e7308 */ /* 0x000ea20000000800 */
[----:B---3--:R-:W-:Y:S01]  /*8d30*/  @!P6 FMUL R75, R75, R75 ;  /* 0x0000004b4b4be220 */ /* 0x008fe20000400000 */
[----:B------:R-:W-:-:S04]  /*8d40*/  FSETP.GEU.AND P6, PT, R87, -126, PT ;  /* 0xc2fc00005700780b */ /* 0x000fc80003fce000 */
[----:B------:R-:W-:Y:S01]  /*8d50*/  F2FP.BF16.F32.PACK_AB R57, R82, R75 ;  /* 0x0000004b5239723e */ /* 0x000fe200000010ff */
        /* <DEDUP_REMOVED lines=19> */
[----:B------:R-:W-:-:S04]  /*8e90*/  FSETP.GEU.AND P6, PT, R67, -126, PT ;  /* 0xc2fc00004300780b */ /* 0x000fc80003fce000 */
[----:B------:R-:W-:Y:S01]  /*8ea0*/  F2FP.BF16.F32.PACK_AB R61, R87, R62 ;  /* 0x0000003e573d723e */ /* 0x000fe200000010ff */
[----:B------:R-:W-:Y:S01]  /*8eb0*/  @!P3 FMUL R105, R105, 0.5 ;  /* 0x3f0000006969b820 */ /* 0x000fe20000400000 */
[----:B------:R-:W2:Y:S01]  /*8ec0*/  MUFU.EX2 R94, R94 ;  /* 0x0000005e005e7308 */ /* 0x000ea20000000800 */
[----:B---3--:R-:W-:Y:S01]  /*8ed0*/  @!P4 FMUL R66, R66, R66 ;  /* 0x000000424242c220 */ /* 0x008fe20000400000 */
[----:B------:R-:W-:-:S03]  /*8ee0*/  FSETP.GEU.AND P4, PT, R98, -126, PT ;  /* 0xc2fc00006200780b */ /* 0x000fc60003f8e000 */
[----:B------:R-:W-:Y:S02]  /*8ef0*/  FADD R144, R35, R66 ;  /* 0x0000004223907221 */ /* 0x000fe40000000000 */
        /* <DEDUP_REMOVED lines=29> */
[----:B------:R1:W4:Y:S01]  /*90d0*/  MUFU.EX2 R6, R127 ;  /* 0x0000007f00067308 */ /* 0x0003220000000800 */
[----:B--2---:R-:W-:Y:S01]  /*90e0*/  @!P3 FMUL R91, R91, R91 ;  /* 0x0000005b5b5bb220 */ /* 0x004fe20000400000 */
[----:B------:R-:W-:-:S05]  /*90f0*/  FSETP.GEU.AND P3, PT, R126, -126, PT ;  /* 0xc2fc00007e00780b */ /* 0x000fca0003f6e000 */
[----:B------:R-:W-:Y:S01]  /*9100*/  @!P2 FMUL R30, R30, 0.5 ;  /* 0x3f0000001e1ea820 */ /* 0x000fe20000400000 */
[----:B------:R2:W5:Y:S01]  /*9110*/  MUFU.EX2 R7, R130 ;  /* 0x0000008200077308 */ /* 0x0005620000000800 */
[----:B---3--:R-:W-:Y:S01]  /*9120*/  @!P6 FMUL R71, R71, R71 ;  /* 0x000000474747e220 */ /* 0x008fe20000400000 */
[----:B------:R-:W-:Y:S01]  /*9130*/  FSETP.GEU.AND P6, PT, R131, -126, PT ;  /* 0xc2fc00008300780b */ /* 0x000fe20003fce000 */
[----:B-1----:R-:W-:Y:S02]  /*9140*/  FADD R127, R25, R184 ;  /* 0x000000b8197f7221 */ /* 0x002fe40000000000 */
[----:B------:R-:W-:Y:S02]  /*9150*/  FADD R148, R116, R71 ;  /* 0x0000004774947221 */ /* 0x000fe40000000000 */
[----:B------:R-:W-:Y:S01]  /*9160*/  @!P3 FMUL R126, R126, 0.5 ;  /* 0x3f0000007e7eb820 */ /* 0x000fe20000400000 */
[----:B------:R-:W-:Y:S01]  /*9170*/  FADD R127, R127, R110 ;  /* 0x0000006e7f7f7221 */ /* 0x000fe20000000000 */
[----:B----4-:R-:W-:Y:S01]  /*9180*/  @!P4 FMUL R6, R6, R6 ;  /* 0x000000060606c220 */ /* 0x010fe20000400000 */
[----:B------:R-:W-:Y:S01]  /*9190*/  FSETP.GEU.AND P4, PT, R111, -126, PT ;  /* 0xc2fc00006f00780b */ /* 0x000fe20003f8e000 */
[----:B------:R-:W-:Y:S01]  /*91a0*/  FADD R110, R16, R97 ;  /* 0x00000061106e7221 */ /* 0x000fe20000000000 */
[----:B--2---:R-:W-:Y:S01]  /*91b0*/  FADD R130, R32, R23 ;  /* 0x0000001720827221 */ /* 0x004fe20000000000 */
[----:B------:R-:W1:Y:S01]  /*91c0*/  MUFU.EX2 R126, R126 ;  /* 0x0000007e007e7308 */ /* 0x000e620000000800 */
[----:B------:R-:W-:Y:S01]  /*91d0*/  FADD R149, R125, R6 ;  /* 0x000000067d957221 */ /* 0x000fe20000000000 */
[----:B------:R-:W-:Y:S01]  /*91e0*/  @!P6 FMUL R131, R131, 0.5 ;  /* 0x3f0000008383e820 */ /* 0x000fe20000400000 */
[----:B------:R-:W-:Y:S01]  /*91f0*/  FADD R130, R130, R103 ;  /* 0x0000006782827221 */ /* 0x000fe20000000000 */
[----:B-----5:R-:W-:Y:S01]  /*9200*/  @!P5 FMUL R7, R7, R7 ;  /* 0x000000070707d220 */ /* 0x020fe20000400000 */
[----:B------:R-:W-:Y:S01]  /*9210*/  FSETP.GEU.AND P5, PT, R122, -126, PT ;  /* 0xc2fc00007a00780b */ /* 0x000fe20003fae000 */
[----:B------:R-:W-:Y:S01]  /*9220*/  FADD R127, R127, R132 ;  /* 0x000000847f7f7221 */ /* 0x000fe20000000000 */
[----:B------:R-:W-:Y:S01]  /*9230*/  FADD R123, R123, R130 ;  /* 0x000000827b7b7221 */ /* 0x000fe20000000000 */
[----:B------:R2:W3:Y:S01]  /*9240*/  MUFU.EX2 R124, R131 ;  /* 0x00000083007c7308 */ /* 0x0004e20000000800 */
[----:B------:R-:W-:Y:S01]  /*9250*/  F2FP.BF16.F32.PACK_AB R32, R32, R33 ;  /* 0x000000212020723e */ /* 0x000fe200000010ff */
[----:B------:R-:W-:Y:S01]  /*9260*/  @!P4 FMUL R111, R111, 0.5 ;  /* 0x3f0000006f6fc820 */ /* 0x000fe20000400000 */
[----:B------:R-:W-:-:S02]  /*9270*/  F2FP.BF16.F32.PACK_AB R33, R108, R35 ;  /* 0x000000236c21723e */ /* 0x000fc400000010ff */
[----:B------:R-:W-:-:S03]  /*9280*/  F2FP.BF16.F32.PACK_AB R35, R117, R42 ;  /* 0x0000002a7523723e */ /* 0x000fc600000010ff */
[----:B------:R-:W4:Y:S01]  /*9290*/  MUFU.EX2 R111, R111 ;  /* 0x0000006f006f7308 */ /* 0x000f220000000800 */
[----:B-1----:R-:W-:Y:S01]  /*92a0*/  @!P3 FMUL R126, R126, R126 ;  /* 0x0000007e7e7eb220 */ /* 0x002fe20000400000 */
[----:B------:R-:W-:Y:S01]  /*92b0*/  @!P5 FMUL R122, R122, 0.5 ;  /* 0x3f0000007a7ad820 */ /* 0x000fe20000400000 */
[----:B------:R-:W-:Y:S01]  /*92c0*/  FSETP.GEU.AND P3, PT, R143, -126, PT ;  /* 0xc2fc00008f00780b */ /* 0x000fe20003f6e000 */
[----:B--2---:R-:W-:-:S04]  /*92d0*/  FADD R131, R194, R21 ;  /* 0x00000015c2837221 */ /* 0x004fc80000000000 */
[----:B------:R-:W1:Y:S01]  /*92e0*/  MUFU.EX2 R122, R122 ;  /* 0x0000007a007a7308 */ /* 0x000e620000000800 */
[----:B---3--:R-:W-:Y:S01]  /*92f0*/  @!P6 FMUL R124, R124, R124 ;  /* 0x0000007c7c7ce220 */ /* 0x008fe20000400000 */
[----:B------:R-:W-:Y:S01]  /*9300*/  FSETP.GEU.AND P6, PT, R142, -126, PT ;  /* 0xc2fc00008e00780b */ /* 0x000fe20003fce000 */
[----:B------:R-:W-:Y:S01]  /*9310*/  FADD R131, R131, R110 ;  /* 0x0000006e83837221 */ /* 0x000fe20000000000 */
[C---:B------:R-:W-:Y:S01]  /*9320*/  FADD R110, R44.reuse, R101 ;  /* 0x000000652c6e7221 */ /* 0x040fe20000000000 */
[----:B------:R-:W-:Y:S02]  /*9330*/  F2FP.BF16.F32.PACK_AB R44, R44, R45 ;  /* 0x0000002d2c2c723e */ /* 0x000fe400000010ff */
[----:B------:R-:W-:Y:S01]  /*9340*/  FADD R131, R131, R134 ;  /* 0x0000008683837221 */ /* 0x000fe20000000000 */
[----:B------:R-:W-:Y:S01]  /*9350*/  @!P3 FMUL R143, R143, 0.5 ;  /* 0x3f0000008f8fb820 */ /* 0x000fe20000400000 */
[----:B----4-:R-:W-:Y:S01]  /*9360*/  @!P4 FMUL R111, R111, R111 ;  /* 0x0000006f6f6fc220 */ /* 0x010fe20000400000 */
[----:B------:R-:W-:Y:S01]  /*9370*/  FSETP.GEU.AND P4, PT, R146, -126, PT ;  /* 0xc2fc00009200780b */ /* 0x000fe20003f8e000 */
[----:B------:R-:W-:Y:S01]  /*9380*/  FADD R135, R135, R110 ;  /* 0x0000006e87877221 */ /* 0x000fe20000000000 */
[----:B------:R2:W3:Y:S01]  /*9390*/  MUFU.EX2 R103, R143 ;  /* 0x0000008f00677308 */ /* 0x0004e20000000800 */
[----:B------:R-:W-:Y:S01]  /*93a0*/  FADD R110, R188, R85 ;  /* 0x00000055bc6e7221 */ /* 0x000fe20000000000 */
[----:B------:R-:W-:Y:S01]  /*93b0*/  FADD R145, R50, R111 ;  /* 0x0000006f32917221 */ /* 0x000fe20000000000 */
[----:B------:R-:W-:Y:S01]  /*93c0*/  @!P6 FMUL R142, R142, 0.5 ;  /* 0x3f0000008e8ee820 */ /* 0x000fe20000400000 */
[----:B------:R-:W-:Y:S01]  /*93d0*/  FADD R138, R135, R138 ;  /* 0x0000008a878a7221 */ /* 0x000fe20000000000 */
[----:B-1----:R-:W-:Y:S01]  /*93e0*/  @!P5 FMUL R122, R122, R122 ;  /* 0x0000007a7a7ad220 */ /* 0x002fe20000400000 */
[----:B------:R-:W-:Y:S01]  /*93f0*/  FSETP.GEU.AND P5, PT, R147, -126, PT ;  /* 0xc2fc00009300780b */ /* 0x000fe20003fae000 */
[----:B------:R-:W-:Y:S01]  /*9400*/  FADD R137, R137, R110 ;  /* 0x0000006e89897221 */ /* 0x000fe20000000000 */
[----:B------:R-:W-:Y:S01]  /*9410*/  FADD R110, R17, R72 ;  /* 0x00000048116e7221 */ /* 0x000fe20000000000 */
[----:B------:R1:W4:Y:S01]  /*9420*/  MUFU.EX2 R118, R142 ;  /* 0x0000008e00767308 */ /* 0x0003220000000800 */
[----:B------:R-:W-:Y:S01]  /*9430*/  FADD R144, R144, R145 ;  /* 0x0000009190907221 */ /* 0x000fe20000000000 */
[----:B------:R-:W-:Y:S01]  /*9440*/  @!P4 FMUL R146, R146, 0.5 ;  /* 0x3f0000009292c820 */ /* 0x000fe20000400000 */
[----:B------:R-:W-:Y:S01]  /*9450*/  FADD R139, R139, R110 ;  /* 0x0000006e8b8b7221 */ /* 0x000fe20000000000 */
[----:B--2---:R-:W-:Y:S01]  /*9460*/  FADD R143, R27, R82 ;  /* 0x000000521b8f7221 */ /* 0x004fe20000000000 */
[----:B------:R-:W-:Y:S01]  /*9470*/  FADD R145, R108, R95 ;  /* 0x0000005f6c917221 */ /* 0x000fe20000000000 */
[----:B------:R-:W-:Y:S01]  /*9480*/  FADD R140, R137, R140 ;  /* 0x0000008c898c7221 */ /* 0x000fe20000000000 */
[----:B------:R-:W-:Y:S01]  /*9490*/  FADD R123, R123, R138 ;  /* 0x0000008a7b7b7221 */ /* 0x000fe20000000000 */
[----:B------:R2:W5:Y:S01]  /*94a0*/  MUFU.EX2 R5, R146 ;  /* 0x0000009200057308 */ /* 0x0005620000000800 */
[----:B---3--:R-:W-:Y:S01]  /*94b0*/  @!P3 FMUL R103, R103, R103 ;  /* 0x000000676767b220 */ /* 0x008fe20000400000 */
[----:B------:R-:W-:Y:S01]  /*94c0*/  @!P5 FMUL R147, R147, 0.5 ;  /* 0x3f0000009393d820 */ /* 0x000fe20000400000 */
[----:B------:R-:W-:Y:S01]  /*94d0*/  FSETP.GEU.AND P3, PT, R115, -126, PT ;  /* 0xc2fc00007300780b */ /* 0x000fe20003f6e000 */
[----:B-1----:R-:W-:Y:S01]  /*94e0*/  FADD R142, R15, R68 ;  /* 0x000000440f8e7221 */ /* 0x002fe20000000000 */
[----:B------:R-:W-:Y:S01]  /*94f0*/  FADD R143, R143, R148 ;  /* 0x000000948f8f7221 */ /* 0x000fe20000000000 */
[----:B------:R-:W-:Y:S01]  /*9500*/  FADD R148, R58, R91 ;  /* 0x0000005b3a947221 */ /* 0x000fe20000000000 */
[----:B------:R-:W-:Y:S01]  /*9510*/  FADD R140, R127, R140 ;  /* 0x0000008c7f8c7221 */ /* 0x000fe20000000000 */
[----:B------:R1:W3:Y:S01]  /*9520*/  MUFU.EX2 R110, R147 ;  /* 0x00000093006e7308 */ /* 0x0002e20000000800 */
[----:B----4-:R-:W-:Y:S01]  /*9530*/  @!P6 FMUL R118, R118, R118 ;  /* 0x000000767676e220 */ /* 0x010fe20000400000 */
[----:B------:R-:W-:Y:S01]  /*9540*/  FSETP.GEU.AND P6, PT, R107, -126, PT ;  /* 0xc2fc00006b00780b */ /* 0x000fe20003fce000 */
[----:B------:R-:W-:Y:S01]  /*9550*/  FADD R142, R142, R141 ;  /* 0x0000008d8e8e7221 */ /* 0x000fe20000000000 */
[----:B------:R-:W-:Y:S01]  /*9560*/  FADD R141, R26, R75 ;  /* 0x0000004b1a8d7221 */ /* 0x000fe20000000000 */
[----:B--2---:R-:W-:Y:S01]  /*9570*/  FADD R146, R43, R70 ;  /* 0x000000462b927221 */ /* 0x004fe20000000000 */
[----:B------:R-:W-:Y:S01]  /*9580*/  FADD R150, R51, R118 ;  /* 0x0000007633967221 */ /* 0x000fe20000000000 */
[----:B------:R-:W-:Y:S01]  /*9590*/  FADD R142, R139, R142 ;  /* 0x0000008e8b8e7221 */ /* 0x000fe20000000000 */
[----:B------:R-:W-:Y:S01]  /*95a0*/  @!P3 FMUL R115, R115, 0.5 ;  /* 0x3f0000007373b820 */ /* 0x000fe20000400000 */
[----:B-----5:R-:W-:Y:S01]  /*95b0*/  @!P4 FMUL R5, R5, R5 ;  /* 0x000000050505c220 */ /* 0x020fe20000400000 */
[----:B------:R-:W-:Y:S01]  /*95c0*/  FSETP.GEU.AND P4, PT, R114, -126, PT ;  /* 0xc2fc00007200780b */ /* 0x000fe20003f8e000 */
[----:B------:R-:W-:Y:S01]  /*95d0*/  FADD R141, R141, R146 ;  /* 0x000000928d8d7221 */ /* 0x000fe20000000000 */
[----:B------:R-:W-:Y:S01]  /*95e0*/  FADD R146, R79, R122 ;  /* 0x0000007a4f927221 */ /* 0x000fe20000000000 */
[----:B-1----:R-:W-:Y:S01]  /*95f0*/  FADD R147, R42, R67 ;  /* 0x000000432a937221 */ /* 0x002fe20000000000 */
[----:B------:R-:W1:Y:S01]  /*9600*/  MUFU.EX2 R115, R115 ;  /* 0x0000007300737308 */ /* 0x000e620000000800 */
[----:B------:R-:W-:Y:S01]  /*9610*/  @!P6 FMUL R107, R107, 0.5 ;  /* 0x3f0000006b6be820 */ /* 0x000fe20000400000 */
[----:B------:R-:W-:Y:S01]  /*9620*/  FADD R198, R145, R146 ;  /* 0x0000009291c67221 */ /* 0x000fe20000000000 */
[----:B---3--:R-:W-:Y:S01]  /*9630*/  @!P5 FMUL R110, R110, R110 ;  /* 0x0000006e6e6ed220 */ /* 0x008fe20000400000 */
[----:B------:R-:W-:Y:S01]  /*9640*/  FSETP.GEU.AND P5, PT, R99, -126, PT ;  /* 0xc2fc00006300780b */ /* 0x000fe20003fae000 */
[----:B------:R-:W-:Y:S01]  /*9650*/  FADD R145, R100, R59 ;  /* 0x0000003b64917221 */ /* 0x000fe20000000000 */
[----:B------:R-:W-:Y:S01]  /*9660*/  FADD R146, R31, R86 ;  /* 0x000000561f927221 */ /* 0x000fe20000000000 */
[----:B------:R-:W-:Y:S01]  /*9670*/  FADD R200, R147, R150 ;  /* 0x0000009693c87221 */ /* 0x000fe20000000000 */
[----:B------:R-:W2:Y:S01]  /*9680*/  MUFU.EX2 R107, R107 ;  /* 0x0000006b006b7308 */ /* 0x000ea20000000800 */
[----:B------:R-:W-:Y:S01]  /*9690*/  @!P4 FMUL R114, R114, 0.5 ;  /* 0x3f0000007272c820 */ /* 0x000fe20000400000 */
[----:B------:R-:W-:Y:S01]  /*96a0*/  FADD R151, R145, R148 ;  /* 0x0000009491977221 */ /* 0x000fe20000000000 */
[----:B------:R-:W-:Y:S01]  /*96b0*/  FADD R191, R146, R149 ;  /* 0x0000009592bf7221 */ /* 0x000fe20000000000 */
[----:B------:R-:W-:Y:S01]  /*96c0*/  FADD R146, R117, R94 ;  /* 0x0000005e75927221 */ /* 0x000fe20000000000 */
[----:B------:R-:W-:Y:S01]  /*96d0*/  FADD R149, R120, R103 ;  /* 0x0000006778957221 */ /* 0x000fe20000000000 */
[----:B------:R-:W-:Y:S01]  /*96e0*/  FADD R145, R109, R62 ;  /* 0x0000003e6d917221 */ /* 0x000fe20000000000 */
[----:B------:R-:W-:Y:S01]  /*96f0*/  FADD R148, R46, R7 ;  /* 0x000000072e947221 */ /* 0x000fe20000000000 */
[----:B------:R-:W3:Y:S01]  /*9700*/  MUFU.EX2 R114, R114 ;  /* 0x0000007200727308 */ /* 0x000ee20000000800 */
[----:B------:R-:W-:Y:S01]  /*9710*/  @!P5 FMUL R99, R99, 0.5 ;  /* 0x3f0000006363d820 */ /* 0x000fe20000400000 */
[----:B-1----:R-:W-:Y:S01]  /*9720*/  @!P3 FMUL R115, R115, R115 ;  /* 0x000000737373b220 */ /* 0x002fe20000400000 */
[----:B------:R-:W-:Y:S01]  /*9730*/  FSETP.GEU.AND P3, PT, R106, -126, PT ;  /* 0xc2fc00006a00780b */ /* 0x000fe20003f6e000 */
[----:B------:R-:W-:Y:S01]  /*9740*/  FADD R147, R38, R105 ;  /* 0x0000006926937221 */ /* 0x000fe20000000000 */
[----:B------:R-:W-:Y:S01]  /*9750*/  FADD R150, R54, R5 ;  /* 0x0000000536967221 */ /* 0x000fe20000000000 */
[----:B------:R-:W-:Y:S01]  /*9760*/  FADD R202, R146, R149 ;  /* 0x0000009592ca7221 */ /* 0x000fe20000000000 */
[----:B------:R-:W-:Y:S01]  /*9770*/  FADD R193, R145, R148 ;  /* 0x0000009491c17221 */ /* 0x000fe20000000000 */
[----:B------:R-:W1:Y:S01]  /*9780*/  MUFU.EX2 R99, R99 ;  /* 0x0000006300637308 */ /* 0x000e620000000800 */
[----:B------:R-:W-:Y:S01]  /*9790*/  FADD R204, R147, R150 ;  /* 0x0000009693cc7221 */ /* 0x000fe20000000000 */
[----:B------:R-:W-:Y:S01]  /*97a0*/  FADD R145, R104, R87 ;  /* 0x0000005768917221 */ /* 0x000fe20000000000 */
[----:B------:R-:W-:Y:S01]  /*97b0*/  FADD R148, R129, R124 ;  /* 0x0000007c81947221 */ /* 0x000fe20000000000 */
[----:B------:R-:W-:Y:S01]  /*97c0*/  FADD R147, R121, R98 ;  /* 0x0000006279937221 */ /* 0x000fe20000000000 */
[----:B------:R-:W-:Y:S01]  /*97d0*/  FADD R150, R83, R110 ;  /* 0x0000006e53967221 */ /* 0x000fe20000000000 */
[----:B------:R-:W-:Y:S01]  /*97e0*/  FADD R146, R34, R63 ;  /* 0x0000003f22927221 */ /* 0x000fe20000000000 */
[----:B------:R-:W-:Y:S01]  /*97f0*/  FADD R149, R47, R126 ;  /* 0x0000007e2f957221 */ /* 0x000fe20000000000 */
[----:B--2---:R-:W-:Y:S01]  /*9800*/  @!P6 FMUL R107, R107, R107 ;  /* 0x0000006b6b6be220 */ /* 0x004fe20000400000 */
[----:B---3--:R-:W-:Y:S01]  /*9810*/  @!P4 FMUL R114, R114, R114 ;  /* 0x000000727272c220 */ /* 0x008fe20000400000 */
[----:B------:R-:W-:Y:S01]  /*9820*/  FADD R195, R145, R148 ;  /* 0x0000009491c37221 */ /* 0x000fe20000000000 */
[----:B------:R-:W-:Y:S01]  /*9830*/  FADD R206, R147, R150 ;  /* 0x0000009693ce7221 */ /* 0x000fe20000000000 */
[----:B------:R-:W-:Y:S01]  /*9840*/  FADD R196, R146, R149 ;  /* 0x0000009592c47221 */ /* 0x000fe20000000000 */
[----:B------:R-:W2:Y:S01]  /*9850*/  MUFU.EX2 R30, R30 ;  /* 0x0000001e001e7308 */ /* 0x000ea20000000800 */
[----:B------:R-:W-:Y:S01]  /*9860*/  @!P3 FMUL R106, R106, 0.5 ;  /* 0x3f0000006a6ab820 */ /* 0x000fe20000400000 */
[----:B------:R-:W-:Y:S01]  /*9870*/  FADD R146, R39, R102 ;  /* 0x0000006627927221 */ /* 0x000fe20000000000 */
[----:B------:R-:W-:Y:S01]  /*9880*/  FADD R149, R55, R114 ;  /* 0x0000007237957221 */ /* 0x000fe20000000000 */
[----:B-1----:R-:W-:Y:S01]  /*9890*/  @!P5 FMUL R99, R99, R99 ;  /* 0x000000636363d220 */ /* 0x002fe20000400000 */
        /* <DEDUP_REMOVED lines=23> */
[----:B------:R-:W-:Y:S01]  /*9a10*/  F2FP.BF16.F32.PACK_AB R26, R13, R192 ;  /* 0x000000c00d1a723e */ /* 0x000fe200000010ff */
[----:B------:R-:W-:Y:S01]  /*9a20*/  FADD R150, R143, R150 ;  /* 0x000000968f967221 */ /* 0x000fe20000000000 */
[----:B------:R-:W-:Y:S01]  /*9a30*/  MOV R13, UR4 ;  /* 0x00000004000d7c02 */ /* 0x000fe20008000f00 */
[----:B------:R-:W-:Y:S01]  /*9a40*/  FADD R141, R141, R196 ;  /* 0x000000c48d8d7221 */ /* 0x000fe20000000000 */
[----:B------:R-:W-:Y:S01]  /*9a50*/  FADD R119, R119, R142 ;  /* 0x0000008e77777221 */ /* 0x000fe20000000000 */
[----:B--2---:R-:W-:Y:S01]  /*9a60*/  @!P2 FMUL R30, R30, R30 ;  /* 0x0000001e1e1ea220 */ /* 0x004fe20000400000 */
[----:B------:R-:W-:Y:S01]  /*9a70*/  SHF.L.U32 R13, R13, 0x1f, RZ ;  /* 0x0000001f0d0d7819 */ /* 0x000fe200000006ff */
[----:B------:R-:W-:Y:S01]  /*9a80*/  FADD R150, R141, R150 ;  /* 0x000000968d967221 */ /* 0x000fe20000000000 */
[----:B-1----:R-:W-:Y:S01]  /*9a90*/  @!P3 FMUL R133, R133, R133 ;  /* 0x000000858585b220 */ /* 0x002fe20000400000 */
[----:B------:R-:W-:Y:S01]  /*9aa0*/  FFMA R3, R30, R3, R119 ;  /* 0x000000031e037223 */ /* 0x000fe20000000077 */
[-C--:B------:R-:W-:Y:S01]  /*9ab0*/  FMUL R152, R152, R30.reuse ;  /* 0x0000001e98987220 */ /* 0x080fe20000400000 */
        /* <DEDUP_REMOVED lines=14> */
[----:B------:R-:W-:Y:S01]  /*9ba0*/  FMUL R181, R181, R30 ;  /* 0x0000001eb5b57220 */ /* 0x000fe20000400000 */
[----:B------:R-:W-:Y:S01]  /*9bb0*/  F2FP.BF16.F32.PACK_AB R106, R68, R89 ;  /* 0x00000059446a723e */ /* 0x000fe200000010ff */
[----:B------:R1:W2:Y:S01]  /*9bc0*/  SYNCS.PHASECHK.TRANS64.TRYWAIT P2, [UR11+0x2c000], R13 ;  /* 0x02c0000dff0075a7 */ /* 0x0002a2000804014b */
[----:B------:R-:W-:Y:S01]  /*9bd0*/  F2FP.BF16.F32.PACK_AB R30, R194, R25 ;  /* 0x00000019c21e723e */ /* 0x000fe200000010ff */
[----:B------:R-:W-:Y:S01]  /*9be0*/  FFMA R2, R133, R2, R150 ;  /* 0x0000000285027223 */ /* 0x000fe20000000096 */
[----:B------:R-:W-:Y:S01]  /*9bf0*/  F2FP.BF16.F32.PACK_AB R62, R22, R65 ;  /* 0x00000041163e723e */ /* 0x000fe200000010ff */
[-C--:B------:R-:W-:Y:S01]  /*9c00*/  FMUL R154, R154, R133.reuse ;  /* 0x000000859a9a7220 */ /* 0x080fe20000400000 */
[----:B------:R-:W-:Y:S01]  /*9c10*/  F2FP.BF16.F32.PACK_AB R89, R71, R70 ;  /* 0x000000464759723e */ /* 0x000fe200000010ff */
[----:B------:R-:W-:Y:S01]  /*9c20*/  FMUL R155, R155, R133 ;  /* 0x000000859b9b7220 */ /* 0x000fe20000400000 */
[----:B------:R-:W-:Y:S01]  /*9c30*/  F2FP.BF16.F32.PACK_AB R25, R104, R109 ;  /* 0x0000006d6819723e */ /* 0x000fe200000010ff */
[----:B------:R-:W-:Y:S01]  /*9c40*/  FMUL R158, R158, R133 ;  /* 0x000000859e9e7220 */ /* 0x000fe20000400000 */
[----:B------:R-:W-:Y:S01]  /*9c50*/  F2FP.BF16.F32.PACK_AB R42, R16, R49 ;  /* 0x00000031102a723e */ /* 0x000fe200000010ff */
[----:B------:R-:W-:Y:S01]  /*9c60*/  FMUL R159, R159, R133 ;  /* 0x000000859f9f7220 */ /* 0x000fe20000400000 */
[----:B------:R-:W-:Y:S01]  /*9c70*/  F2FP.BF16.F32.PACK_AB R47, R74, R47 ;  /* 0x0000002f4a2f723e */ /* 0x000fe200000010ff */
[-C--:B------:R-:W-:Y:S01]  /*9c80*/  FMUL R162, R162, R133.reuse ;  /* 0x00000085a2a27220 */ /* 0x080fe20000400000 */
[----:B------:R-:W-:Y:S01]  /*9c90*/  F2FP.BF16.F32.PACK_AB R65, R95, R66 ;  /* 0x000000425f41723e */ /* 0x000fe200000010ff */
[----:B------:R-:W-:Y:S01]  /*9ca0*/  FMUL R163, R163, R133 ;  /* 0x00000085a3a37220 */ /* 0x000fe20000400000 */
[----:B------:R-:W-:Y:S01]  /*9cb0*/  F2FP.BF16.F32.PACK_AB R70, R72, R85 ;  /* 0x000000554846723e */ /* 0x000fe200000010ff */
[-C--:B------:R-:W-:Y:S01]  /*9cc0*/  FMUL R166, R166, R133.reuse ;  /* 0x00000085a6a67220 */ /* 0x080fe20000400000 */
[----:B------:R-:W-:Y:S01]  /*9cd0*/  F2FP.BF16.F32.PACK_AB R27, R113, R34 ;  /* 0x00000022711b723e */ /* 0x000fe200000010ff */
[-C--:B------:R-:W-:Y:S01]  /*9ce0*/  FMUL R167, R167, R133.reuse ;  /* 0x00000085a7a77220 */ /* 0x080fe20000400000 */
[----:B------:R-:W-:Y:S01]  /*9cf0*/  F2FP.BF16.F32.PACK_AB R43, R125, R58 ;  /* 0x0000003a7d2b723e */ /* 0x000fe200000010ff */
[-C--:B------:R-:W-:Y:S01]  /*9d00*/  FMUL R170, R170, R133.reuse ;  /* 0x00000085aaaa7220 */ /* 0x080fe20000400000 */
[----:B------:R-:W-:Y:S01]  /*9d10*/  F2FP.BF16.F32.PACK_AB R45, R129, R46 ;  /* 0x0000002e812d723e */ /* 0x000fe200000010ff */
[-C--:B------:R-:W-:Y:S01]  /*9d20*/  FMUL R171, R171, R133.reuse ;  /* 0x00000085abab7220 */ /* 0x080fe20000400000 */
[----:B------:R-:W-:Y:S01]  /*9d30*/  F2FP.BF16.F32.PACK_AB R49, R79, R50 ;  /* 0x000000324f31723e */ /* 0x000fe200000010ff */
[----:B------:R-:W-:Y:S01]  /*9d40*/  FMUL R174, R174, R133 ;  /* 0x00000085aeae7220 */ /* 0x000fe20000400000 */
[----:B------:R-:W-:Y:S01]  /*9d50*/  F2FP.BF16.F32.PACK_AB R55, R78, R55 ;  /* 0x000000374e37723e */ /* 0x000fe200000010ff */
[----:B------:R-:W-:Y:S01]  /*9d60*/  FMUL R175, R175, R133 ;  /* 0x00000085afaf7220 */ /* 0x000fe20000400000 */
        /* <DEDUP_REMOVED lines=31> */
[----:B------:R-:W-:Y:S01]  /*9f60*/  F2FP.BF16.F32.PACK_AB R78, R81, R8 ;  /* 0x00000008514e723e */ /* 0x000fe200000010ff */
[----:B-12---:R-:W-:Y:S06]  /*9f70*/  @!P0 BRA `(.L_x_27) ;  /* 0x0000000000048947 */ /* 0x006fec0003800000 */
[----:B------:R-:W-:Y:S01]  /*9f80*/  BPT.TRAP 0x1 ;  /* 0x000000040000795c */ /* 0x000fe20000300000 */
.L_x_27:
[----:B------:R-:W-:Y:S05]  /*9f90*/  @P2 BRA `(.L_x_28) ;  /* 0x0000000000082947 */ /* 0x000fea0003800000 */
[----:B------:R-:W1:Y:S02]  /*9fa0*/  SYNCS.PHASECHK.TRANS64.TRYWAIT P2, [UR11+0x2c000], R13 ;  /* 0x02c0000dff0075a7 */ /* 0x000e64000804014b */
[----:B-1----:R-:W-:Y:S05]  /*9fb0*/  @!P2 BRA `(.L_x_29) ;  /* 0x0000002c0048a947 */ /* 0x002fea0003800000 */
.L_x_28:
[----:B------:R-:W-:Y:S01]  /*9fc0*/  ULEA UR14, UR10, UR6, 0xb ;  /* 0x000000060a0e7291 */ /* 0x000fe2000f8e583f */
[----:B------:R-:W-:Y:S01]  /*9fd0*/  WARPGROUP.ARRIVE ;  /* 0x00000000000079c5 */ /* 0x000fe20000000000 */
[----:B------:R-:W-:Y:S01]  /*9fe0*/  UMOV UR15, 0x40000040 ;  /* 0x40000040000f7882 */ /* 0x000fe20000000000 */
[----:B------:R-:W-:Y:S01]  /*9ff0*/  UMOV UR19, 0x40000040 ;  /* 0x4000004000137882 */ /* 0x000fe20000000000 */
[----:B------:R-:W-:Y:S01]  /*a000*/  UIADD3 UR18, UR14, 0x80, URZ ;  /* 0x000000800e127890 */ /* 0x000fe2000fffe03f */
[----:B------:R-:W-:-:S04]  /*a010*/  F2FP.BF16.F32.PACK_AB R79, R99, R114 ;  /* 0x00000072634f723e */ /* 0x000fc800000010ff */
[----:B------:R-:W-:Y:S01]  /*a020*/  HGMMA.64x64x16.F32.BF16 R152, R28, gdesc[UR12].tnspB, R152, gsb0 ;  /* 0x40e0000c1c987df0 */ /* 0x000fe20008001898 */
[----:B------:R-:W-:Y:S02]  /*a030*/  UMOV UR15, 0x40000040 ;  /* 0x40000040000f7882 */ /* 0x000fe40000000000 */
[----:B------:R-:W-:Y:S02]  /*a040*/  WARPGROUP.DEPBAR.LE gsb0, 0x0 ;  /* 0x00008000000079c5 */ /* 0x000fe40000010000 */
[----:B------:R-:W-:-:S06]  /*a050*/  WARPGROUP.ARRIVE ;  /* 0x00000000000079c5 */ /* 0x000fcc0000000000 */
[----:B------:R-:W-:Y:S01]  /*a060*/  HGMMA.64x64x16.F32.BF16 R152, R24, gdesc[UR16].tnspB, R152, gsb0 ;  /* 0x40e0001018987df0 */ /* 0x000fe20008001898 */
[----:B------:R-:W-:Y:S01]  /*a070*/  UIADD3 UR18, UR14, 0x100, URZ ;  /* 0x000001000e127890 */ /* 0x000fe2000fffe03f */
[----:B------:R-:W-:Y:S01]  /*a080*/  UMOV UR19, 0x40000040 ;  /* 0x4000004000137882 */ /* 0x000fe20000000000 */
        /* <DEDUP_REMOVED lines=60> */
[----:B------:R-:W-:Y:S01]  /*a450*/  UIADD3 UR14, UR14, 0x780, URZ ;  /* 0x000007800e0e7890 */ /* 0x000fe2000fffe03f */
[----:B------:R-:W-:Y:S02]  /*a460*/  WARPGROUP.DEPBAR.LE gsb0, 0x0 ;  /* 0x00008000000079c5 */ /* 0x000fe40000010000 */
[----:B------:R-:W-:-:S06]  /*a470*/  WARPGROUP.ARRIVE ;  /* 0x00000000000079c5 */ /* 0x000fcc0000000000 */
[----:B------:R-:W-:Y:S03]  /*a480*/  HGMMA.64x64x16.F32.BF16 R152, R72, gdesc[UR16].tnspB, R152, gsb0 ;  /* 0x40e0001048987df0 */ /* 0x000fe60008001898 */
[----:B------:R-:W-:Y:S02]  /*a490*/  WARPGROUP.DEPBAR.LE gsb0, 0x0 ;  /* 0x00008000000079c5 */ /* 0x000fe40000010000 */
[----:B------:R-:W-:-:S06]  /*a4a0*/  WARPGROUP.ARRIVE ;  /* 0x00000000000079c5 */ /* 0x000fcc0000000000 */
[----:B------:R-:W-:Y:S03]  /*a4b0*/  HGMMA.64x64x16.F32.BF16 R152, R76, gdesc[UR12].tnspB, R152, gsb0 ;  /* 0x40e0000c4c987df0 */ /* 0x000fe60008001898 */
[----:B------:R-:W-:Y:S02]  /*a4c0*/  WARPGROUP.DEPBAR.LE gsb0, 0x0 ;  /* 0x00008000000079c5 */ /* 0x000fe40000010000 */
[----:B------:R-:W-:Y:S05]  /*a4d0*/  @!P0 BRA `(.L_x_30) ;  /* 0x0000000000048947 */ /* 0x000fea0003800000 */
[----:B------:R-:W-:Y:S01]  /*a4e0*/  BPT.TRAP 0x1 ;  /* 0x000000040000795c */ /* 0x000fe20000300000 */
.L_x_30:
[----:B------:R-:W-:-:S04]  /*a4f0*/  ULEA UR11, UR7, UR36, 0x3 ;  /* 0x00000024070b7291 */ /* 0x000fc8000f8e183f */
[----:B------:R-:W-:-:S04]  /*a500*/  UIADD3 UR11, UR11, 0x2c028, URZ ;  /* 0x0002c0280b0b7890 */ /* 0x000fc8000fffe03f */
[----:B------:R-:W-:-:S09]  /*a510*/  UPRMT UR11, URZ, 0x654, UR11 ;  /* 0x000006543f0b7896 */ /* 0x000fd2000800000b */
[----:B------:R-:W-:Y:S01]  /*a520*/  SYNCS.ARRIVE.TRANS64.RED.A1T0 RZ, [UR11], RZ ;  /* 0x000000ffffff79a7 */ /* 0x000fe2000810040b */
[----:B------:R-:W-:Y:S05]  /*a530*/  @P1 BRA `(.L_x_31) ;  /* 0x0000000000041947 */ /* 0x000fea0003800000 */
[----:B------:R-:W-:Y:S01]  /*a540*/  BPT.TRAP 0x1 ;  /* 0x000000040000795c */ /* 0x000fe20000300000 */
.L_x_31:
[----:B------:R-:W-:-:S04]  /*a550*/  UIADD3 UR7, UR7, 0x1, URZ ;  /* 0x0000000107077890 */ /* 0x000fc8000fffe03f */
[----:B------:R-:W-:-:S04]  /*a560*/  UISETP.NE.AND UP0, UPT, UR7, 0x5, UPT ;  /* 0x000000050700788c */ /* 0x000fc8000bf05270 */
[----:B------:R-:W-:Y:S01]  /*a570*/  USEL UR11, UR7, URZ, UP0 ;  /* 0x0000003f070b7287 */ /* 0x000fe20008000000 */
[----:B------:R-:W-:Y:S11]  /*a580*/  @!P0 BRA `(.L_x_32) ;  /* 0x0000000000048947 */ /* 0x000ff60003800000 */
[----:B------:R-:W-:Y:S01]  /*a590*/  BPT.TRAP 0x1 ;  /* 0x000000040000795c */ /* 0x000fe20000300000 */
.L_x_32:
[----:B------:R-:W-:-:S04]  /*a5a0*/  ULEA UR7, UR11, UR36, 0x3 ;  /* 0x000000240b077291 */ /* 0x000fc8000f8e183f */
[----:B------:R-:W-:-:S04]  /*a5b0*/  UIADD3 UR7, UR7, 0x2c028, URZ ;  /* 0x0002c02807077890 */ /* 0x000fc8000fffe03f */
[----:B------:R-:W-:-:S09]  /*a5c0*/  UPRMT UR7, URZ, 0x654, UR7 ;  /* 0x000006543f077896 */ /* 0x000fd20008000007 */
[----:B------:R-:W-:Y:S01]  /*a5d0*/  SYNCS.ARRIVE.TRANS64.RED.A1T0 RZ, [UR7], RZ ;  /* 0x000000ffffff79a7 */ /* 0x000fe20008100407 */
[----:B------:R-:W-:Y:S05]  /*a5e0*/  @P1 BRA `(.L_x_33) ;  /* 0x0000000000041947 */ /* 0x000fea0003800000 */
[----:B------:R-:W-:Y:S01]  /*a5f0*/  BPT.TRAP 0x1 ;  /* 0x000000040000795c */ /* 0x000fe20000300000 */
.L_x_33:
[----:B------:R-:W-:Y:S01]  /*a600*/  UISETP.GT.AND UP3, UPT, UR5, 0x2, UPT ;  /* 0x000000020500788c */ /* 0x000fe2000bf64270 */
[----:B------:R-:W-:Y:S01]  /*a610*/  MOV R7, R0 ;  /* 0x0000000000077202 */ /* 0x000fe20000000f00 */
[----:B------:R-:W-:Y:S01]  /*a620*/  UIADD3 UR10, UR10, 0x1, URZ ;  /* 0x000000010a0a7890 */ /* 0x000fe2000fffe03f */
[----:B------:R-:W-:Y:S01]  /*a630*/  MOV R5, R4 ;  /* 0x0000000400057202 */ /* 0x000fe20000000f00 */
[----:B------:R-:W-:Y:S02]  /*a640*/  UIADD3 UR7, UR11, 0x1, URZ ;  /* 0x000000010b077890 */ /* 0x000fe4000fffe03f */
[----:B------:R-:W-:Y:S01]  /*a650*/  PLOP3.LUT P2, PT, PT, PT, UP3, 0x80, 0x0 ;  /* 0x000000000000781c */ /* 0x000fe20003f4f038 */
[----:B------:R-:W-:Y:S02]  /*a660*/  UISETP.NE.AND UP2, UPT, UR10, 0x5, UPT ;  /* 0x000000050a00788c */ /* 0x000fe4000bf45270 */
[----:B------:R-:W-:Y:S02]  /*a670*/  UIADD3 UR11, UR5, -0x1, URZ ;  /* 0xffffffff050b7890 */ /* 0x000fe4000fffe03f */
[----:B------:R-:W-:-:S02]  /*a680*/  USEL UR5, URZ, 0x1, UP2 ;  /* 0x000000013f057887 */ /* 0x000fc40009000000 */
[----:B------:R-:W-:Y:S02]  /*a690*/  UISETP.NE.AND UP0, UPT, UR7, 0x5, UPT ;  /* 0x000000050700788c */ /* 0x000fe4000bf05270 */
[----:B------:R-:W-:Y:S02]  /*a6a0*/  ULOP3.LUT UR4, UR4, UR5, URZ, 0x3c, !UPT ;  /* 0x0000000504047292 */ /* 0x000fe4000f8e3c3f */
[----:B------:R-:W-:Y:S02]  /*a6b0*/  USEL UR7, UR7, URZ, UP0 ;  /* 0x0000003f07077287 */ /* 0x000fe40008000000 */
[----:B------:R-:W-:Y:S01]  /*a6c0*/  USEL UR25, UR10, URZ, UP2 ;  /* 0x0000003f0a197287 */ /* 0x000fe20009000000 */
[----:B------:R-:W-:Y:S01]  /*a6d0*/  UMOV UR5, UR11 ;  /* 0x0000000b00057c82 */ /* 0x000fe20008000000 */
[----:B------:R-:W-:Y:S10]  /*a6e0*/  @P2 BRA `(.L_x_34) ;  /* 0xffffffb400942947 */ /* 0x000ff4000383ffff */
.L_x_23:
[----:B-1----:R-:W1:Y:S01]  /*a6f0*/  SHFL.BFLY PT, R6, R3, 0x1, 0x1f ;  /* 0x0c201f0003067f89 */ /* 0x002e6200000e0000 */
[----:B------:R-:W-:Y:S01]  /*a700*/  BSSY B0, `(.L_x_35) ;  /* 0x0000024000007945 */ /* 0x000fe20003800000 */
[----:B------:R-:W-:Y:S02]  /*a710*/  MOV R9, 0x7f800000 ;  /* 0x7f80000000097802 */ /* 0x000fe40000000f00 */
[----:B------:R-:W2:Y:S01]  /*a720*/  SHFL.BFLY PT, R5, R2, 0x1, 0x1f ;  /* 0x0c201f0002057f89 */ /* 0x000ea200000e0000 */
[----:B------:R-:W-:Y:S02]  /*a730*/  MOV R8, 0x3f800000 ;  /* 0x3f80000000087802 */ /* 0x000fe40000000f00 */
[----:B------:R-:W-:Y:S02]  /*a740*/  MOV R10, 0x3f800000 ;  /* 0x3f800000000a7802 */ /* 0x000fe40000000f00 */
[----:B------:R-:W-:Y:S01]  /*a750*/  MOV R11, 0x7f800000 ;  /* 0x7f800000000b7802 */ /* 0x000fe20000000f00 */
[----:B-1----:R-:W-:Y:S01]  /*a760*/  FADD R6, R6, R3 ;  /* 0x0000000306067221 */ /* 0x002fe20000000000 */
[----:B--2---:R-:W-:-:S04]  /*a770*/  FADD R14, R5, R2 ;  /* 0x00000002050e7221 */ /* 0x004fc80000000000 */
[----:B------:R-:W1:Y:S04]  /*a780*/  SHFL.BFLY PT, R7, R6, 0x2, 0x1f ;  /* 0x0c401f0006077f89 */ /* 0x000e6800000e0000 */
[----:B------:R-:W2:Y:S01]  /*a790*/  SHFL.BFLY PT, R17, R14, 0x2, 0x1f ;  /* 0x0c401f000e117f89 */ /* 0x000ea200000e0000 */
[C---:B-1----:R-:W-:Y:S01]  /*a7a0*/  FSETP.NE.AND P0, PT, R6.reuse, -R7, PT ;  /* 0x800000070600720b */ /* 0x042fe20003f05000 */
[----:B------:R-:W-:Y:S01]  /*a7b0*/  FADD R5, R6, R7 ;  /* 0x0000000706057221 */ /* 0x000fe20000000000 */
[----:B--2---:R-:W-:-:S11]  /*a7c0*/  FADD R7, R14, R17 ;  /* 0x000000110e077221 */ /* 0x004fd60000000000 */
[----:B------:R-:W-:Y:S05]  /*a7d0*/  @!P0 BRA `(.L_x_36) ;  /* 0x0000000000588947 */ /* 0x000fea0003800000 */
[----:B------:R-:W-:Y:S01]  /*a7e0*/  IADD3 R2, R5, 0x1800000, RZ ;  /* 0x0180000005027810 */ /* 0x000fe20007ffe0ff */
[----:B------:R-:W-:Y:S03]  /*a7f0*/  BSSY B1, `(.L_x_37) ;  /* 0x000000d000017945 */ /* 0x000fe60003800000 */
[----:B------:R-:W-:-:S04]  /*a800*/  LOP3.LUT R2, R2, 0x7f800000, RZ, 0xc0, !PT ;  /* 0x7f80000002027812 */ /* 0x000fc800078ec0ff */
[----:B------:R-:W-:-:S13]  /*a810*/  ISETP.GT.U32.AND P0, PT, R2, 0x1ffffff, PT ;  /* 0x01ffffff0200780c */ /* 0x000fda0003f04070 */
[----:B------:R-:W-:Y:S05]  /*a820*/  @P0 BRA `(.L_x_38) ;  /* 0x0000000000140947 */ /* 0x000fea0003800000 */
[----:B------:R-:W-:Y:S02]  /*a830*/  MOV R3, R5 ;  /* 0x0000000500037202 */ /* 0x000fe40000000f00 */
[----:B------:R-:W-:-:S07]  /*a840*/  MOV R12, 0xa860 ;  /* 0x0000a860000c7802 */ /* 0x000fce0000000f00 */
[----:B------:R-:W-:Y:S05]  /*a850*/  CALL.REL.NOINC `($__internal_0_$__cuda_sm20_rcp_rn_f32_slowpath) ;  /* 0x0000002400c87944 */ /* 0x000fea0003c00000 */
[----:B------:R-:W-:Y:S01]  /*a860*/  MOV R10, R6 ;  /* 0x00000006000a7202 */ /* 0x000fe20000000f00 */
[----:B------:R-:W-:Y:S06]  /*a870*/  BRA `(.L_x_39) ;  /* 0x0000000000107947 */ /* 0x000fec0003800000 */
.L_x_38:
[----:B------:R-:W1:Y:S02]  /*a880*/  MUFU.RCP R10, R5 ;  /* 0x00000005000a7308 */ /* 0x000e640000001000 */
[----:B-1----:R-:W-:-:S04]  /*a890*/  FFMA R2, R5, R10, -1 ;  /* 0xbf80000005027423 */ /* 0x002fc8000000000a */
[----:B------:R-:W-:-:S04]  /*a8a0*/  FADD.FTZ R3, -R2, -RZ ;  /* 0x800000ff02037221 */ /* 0x000fc80000010100 */
[----:B------:R-:W-:-:S07]  /*a8b0*/  FFMA R10, R10, R3, R10 ;  /* 0x000000030a0a7223 */ /* 0x000fce000000000a */
.L_x_39:
[----:B------:R-:W-:Y:S05]  /*a8c0*/  BSYNC B1 ;  /* 0x0000000000017941 */ /* 0x000fea0003800000 */
.L_x_37:
[----:B------:R-:W-:Y:S01]  /*a8d0*/  FSETP.GEU.AND P0, PT, |R5|, 1.175494350822287508e-38, PT ;  /* 0x008000000500780b */ /* 0x000fe20003f0e200 */
[----:B------:R-:W-:-:S12]  /*a8e0*/  ULDC UR4, c[0x0][0x600] ;  /* 0x0001800000047ab9 */ /* 0x000fd80000000800 */
[----:B------:R-:W-:-:S04]  /*a8f0*/  @!P0 FMUL R5, R5, 16777216 ;  /* 0x4b80000005058820 */ /* 0x000fc80000400000 */
[----:B------:R-:W1:Y:S02]  /*a900*/  MUFU.LG2 R2, R5 ;  /* 0x0000000500027308 */ /* 0x000e640000000c00 */
[----:B-1----:R-:W-:-:S04]  /*a910*/  @!P0 FADD R2, R2, -24 ;  /* 0xc1c0000002028421 */ /* 0x002fc80000000000 */
[----:B------:R-:W-:-:S04]  /*a920*/  FMUL R11, R2, 0.69314718246459960938 ;  /* 0x3f317218020b7820 */ /* 0x000fc80000400000 */
[----:B------:R-:W-:-:S07]  /*a930*/  FFMA R11, R0, UR4, R11 ;  /* 0x00000004000b7c23 */ /* 0x000fce000800000b */
.L_x_36:
[----:B------:R-:W-:Y:S05]  /*a940*/  BSYNC B0 ;  /* 0x0000000000007941 */ /* 0x000fea0003800000 */
.L_x_35:
[----:B------:R-:W-:Y:S01]  /*a950*/  FSETP.NE.AND P0, PT, R14, -R17, PT ;  /* 0x800000110e00720b */ /* 0x000fe20003f05000 */
[----:B------:R-:W-:Y:S01]  /*a960*/  ULDC UR4, c[0x0][0x608] ;  /* 0x0001820000047ab9 */ /* 0x000fe20000000800 */
[----:B------:R-:W-:Y:S01]  /*a970*/  BSSY B0, `(.L_x_40) ;  /* 0x0000029000007945 */ /* 0x000fe20003800000 */
[----:B------:R-:W-:-:S04]  /*a980*/  FMUL R10, R10, UR4 ;  /* 0x000000040a0a7c20 */ /* 0x000fc80008400000 */
        /* <DEDUP_REMOVED lines=16> */
[----:B------:R-:W-:Y:S06]  /*aa90*/  @!P0 BRA `(.L_x_41) ;  /* 0x0000000000588947 */ /* 0x000fec0003800000 */
        /* <DEDUP_REMOVED lines=10> */
.L_x_43:
[----:B------:R-:W1:Y:S02]  /*ab40*/  MUFU.RCP R8, R7 ;  /* 0x0000000700087308 */ /* 0x000e640000001000 */
[----:B-1----:R-:W-:-:S04]  /*ab50*/  FFMA R0, R7, R8, -1 ;  /* 0xbf80000007007423 */ /* 0x002fc80000000008 */
[----:B------:R-:W-:-:S04]  /*ab60*/  FADD.FTZ R3, -R0, -RZ ;  /* 0x800000ff00037221 */ /* 0x000fc80000010100 */
[----:B------:R-:W-:-:S07]  /*ab70*/  FFMA R8, R8, R3, R8 ;  /* 0x0000000308087223 */ /* 0x000fce0000000008 */
.L_x_44:
[----:B------:R-:W-:Y:S05]  /*ab80*/  BSYNC B1 ;  /* 0x0000000000017941 */ /* 0x000fea0003800000 */
.L_x_42:
[----:B------:R-:W-:Y:S01]  /*ab90*/  FSETP.GEU.AND P0, PT, |R7|, 1.175494350822287508e-38, PT ;  /* 0x008000000700780b */ /* 0x000fe20003f0e200 */
[----:B------:R-:W-:-:S12]  /*aba0*/  ULDC UR4, c[0x0][0x600] ;  /* 0x0001800000047ab9 */ /* 0x000fd80000000800 */
[----:B------:R-:W-:-:S04]  /*abb0*/  @!P0 FMUL R7, R7, 16777216 ;  /* 0x4b80000007078820 */ /* 0x000fc80000400000 */
[----:B------:R-:W1:Y:S02]  /*abc0*/  MUFU.LG2 R0, R7 ;  /* 0x0000000700007308 */ /* 0x000e640000000c00 */
[----:B-1----:R-:W-:-:S04]  /*abd0*/  @!P0 FADD R0, R0, -24 ;  /* 0xc1c0000000008421 */ /* 0x002fc80000000000 */
[----:B------:R-:W-:-:S04]  /*abe0*/  FMUL R9, R0, 0.69314718246459960938 ;  /* 0x3f31721800097820 */ /* 0x000fc80000400000 */
[----:B------:R-:W-:-:S07]  /*abf0*/  FFMA R9, R4, UR4, R9 ;  /* 0x0000000404097c23 */ /* 0x000fce0008000009 */
.L_x_41:
[----:B------:R-:W-:Y:S05]  /*ac00*/  BSYNC B0 ;  /* 0x0000000000007941 */ /* 0x000fea0003800000 */
.L_x_40:
[----:B------:R-:W-:Y:S01]  /*ac10*/  UIADD3 UR4, UR37, -0x1, URZ ;  /* 0xffffffff25047890 */ /* 0x000fe2000fffe03f */
[----:B------:R-:W1:Y:S01]  /*ac20*/  S2R R2, SR_TID.X ;  /* 0x0000000000027919 */ /* 0x000e620000002100 */
[----:B------:R-:W-:Y:S01]  /*ac30*/  ULDC UR5, c[0x0][0x608] ;  /* 0x0001820000057ab9 */ /* 0x000fe20000000800 */
[----:B------:R-:W-:Y:S01]  /*ac40*/  ULDC.64 UR8, c[0x0][0x208] ;  /* 0x0000820000087ab9 */ /* 0x000fe20000000a00 */
[----:B------:R-:W-:Y:S02]  /*ac50*/  FMUL R8, R8, UR5 ;  /* 0x0000000508087c20 */ /* 0x000fe40008400000 */
[----:B------:R-:W-:Y:S01]  /*ac60*/  ISETP.NE.AND P0, PT, RZ, UR4, PT ;  /* 0x00000004ff007c0c */ /* 0x000fe2000bf05270 */
[----:B------:R-:W-:-:S03]  /*ac70*/  ULEA UR4, UR37, UR36, 0x3 ;  /* 0x0000002425047291 */ /* 0x000fc6000f8e183f */
[----:B------:R-:W-:-:S04]  /*ac80*/  SEL R0, RZ, 0x1, P0 ;  /* 0x00000001ff007807 */ /* 0x000fc80000000000 */
[----:B------:R-:W-:-:S04]  /*ac90*/  SHF.L.U32 R0, R0, 0x1f, RZ ;  /* 0x0000001f00007819 */ /* 0x000fc800000006ff */
[----:B------:R-:W2:Y:S01]  /*aca0*/  SYNCS.PHASECHK.TRANS64.TRYWAIT P0, [UR4+0x2c098], R0 ;  /* 0x02c09800ff0075a7 */ /* 0x000ea20008000144 */
[C---:B-1----:R-:W-:Y:S02]  /*acb0*/  LOP3.LUT P1, RZ, R2.reuse, 0x3, RZ, 0xc0, !PT ;  /* 0x0000000302ff7812 */ /* 0x042fe4000782c0ff */
[----:B------:R-:W-:Y:S01]  /*acc0*/  LOP3.LUT R16, R2, 0x7f, RZ, 0xc0, !PT ;  /* 0x0000007f02107812 */ /* 0x000fe200078ec0ff */
[----:B--2---:R-:W-:Y:S10]  /*acd0*/  @!P0 BRA `(.L_x_45) ;  /* 0x0000002000188947 */ /* 0x004ff40003800000 */
.L_x_94:
[----:B------:R-:W-:Y:S01]  /*ace0*/  USHF.L.U32 UR42, UR42, 0x6, URZ ;  /* 0x000000062a2a7899 */ /* 0x000fe2000800063f */
[----:B------:R-:W-:Y:S01]  /*acf0*/  BSSY B0, `(.L_x_46) ;  /* 0x0000018000007945 */ /* 0x000fe20003800000 */
[----:B------:R-:W-:-:S03]  /*ad00*/  SHF.R.U32.HI R17, RZ, 0x5, R16 ;  /* 0x00000005ff117819 */ /* 0x000fc60000011610 */
[----:B------:R-:W-:Y:S07]  /*ad10*/  @P1 BRA `(.L_x_47) ;  /* 0x0000000000541947 */ /* 0x000fee0003800000 */
[----:B------:R-:W2:Y:S01]  /*ad20*/  S2UR UR4, SR_CTAID.Y ;  /* 0x00000000000479c3 */ /* 0x000ea20000002600 */
[----:B-1----:R-:W-:Y:S01]  /*ad30*/  SHF.R.U32.HI R0, RZ, 0x2, R2 ;  /* 0x00000002ff007819 */ /* 0x002fe20000011602 */
[----:B------:R-:W-:Y:S01]  /*ad40*/  ULDC.64 UR6, c[0x0][0x688] ;  /* 0x0001a20000067ab9 */ /* 0x000fe20000000a00 */
[----:B------:R-:W-:Y:S02]  /*ad50*/  SHF.L.U32 R3, R17, 0x4, RZ ;  /* 0x0000000411037819 */ /* 0x000fe400000006ff */
[----:B------:R-:W-:-:S03]  /*ad60*/  LOP3.LUT R0, R0, 0x7, RZ, 0xc0, !PT ;  /* 0x0000000700007812 */ /* 0x000fc600078ec0ff */
[----:B------:R-:W1:Y:S01]  /*ad70*/  S2UR UR5, SR_CTAID.Z ;  /* 0x00000000000579c3 */ /* 0x000e620000002700 */
[----:B------:R-:W-:-:S04]  /*ad80*/  LOP3.LUT R0, R3, 0xfffffff0, R0, 0xe2, !PT ;  /* 0xfffffff003007812 */ /* 0x000fc800078ee200 */
[----:B------:R-:W-:-:S04]  /*ad90*/  IADD3 R3, R0, UR42, RZ ;  /* 0x0000002a00037c10 */ /* 0x000fc8000fffe0ff */
[----:B------:R-:W-:Y:S01]  /*ada0*/  IADD3 R2, R3, 0x8, RZ ;  /* 0x0000000803027810 */ /* 0x000fe20007ffe0ff */
[----:B--2---:R-:W-:-:S04]  /*adb0*/  UIMAD UR4, UR4, UR6, UR42 ;  /* 0x00000006040472a4 */ /* 0x004fc8000f8e022a */
[----:B-1----:R-:W-:-:S03]  /*adc0*/  UIMAD UR4, UR5, UR7, UR4 ;  /* 0x00000007050472a4 */ /* 0x002fc6000f8e0204 */
[----:B------:R-:W-:Y:S02]  /*add0*/  ULDC UR5, c[0x0][0x288] ;  /* 0x0000a20000057ab9 */ /* 0x000fe40000000800 */
[----:B------:R-:W-:Y:S02]  /*ade0*/  ISETP.GE.U32.AND P0, PT, R3, UR5, PT ;  /* 0x0000000503007c0c */ /* 0x000fe4000bf06070 */
[----:B------:R-:W-:Y:S02]  /*adf0*/  IADD3 R0, P2, R0, UR4, RZ ;  /* 0x0000000400007c10 */ /* 0x000fe4000ff5e0ff */
[----:B------:R-:W-:Y:S01]  /*ae00*/  ISETP.GE.U32.AND P1, PT, R2, UR5, PT ;  /* 0x0000000502007c0c */ /* 0x000fe2000bf26070 */
[----:B------:R-:W-:Y:S01]  /*ae10*/  ULDC.64 UR4, c[0x0][0x680] ;  /* 0x0001a00000047ab9 */ /* 0x000fe20000000a00 */
[----:B------:R-:W-:Y:S02]  /*ae20*/  IADD3.X R3, RZ, RZ, RZ, P2, !PT ;  /* 0x000000ffff037210 */ /* 0x000fe400017fe4ff */
[----:B------:R-:W-:-:S04]  /*ae30*/  LEA R2, P2, R0, UR4, 0x2 ;  /* 0x0000000400027c11 */ /* 0x000fc8000f8410ff */
[----:B------:R-:W-:-:S05]  /*ae40*/  LEA.HI.X R3, R0, UR5, R3, 0x2, P2 ;  /* 0x0000000500037c11 */ /* 0x000fca00090f1403 */
[----:B------:R2:W-:Y:S04]  /*ae50*/  @!P0 STG.E desc[UR8][R2.64], R11 ;  /* 0x0000000b02008986 */ /* 0x0005e8000c101908 */
[----:B------:R2:W-:Y:S02]  /*ae60*/  @!P1 STG.E desc[UR8][R2.64+0x20], R9 ;  /* 0x0000200902009986 */ /* 0x0005e4000c101908 */
.L_x_47:
[----:B------:R-:W-:Y:S05]  /*ae70*/  BSYNC B0 ;  /* 0x0000000000007941 */ /* 0x000fea0003800000 */
.L_x_46:
[----:B------:R-:W-:Y:S01]  /*ae80*/  ULDC.64 UR4, c[0x0][0x730] ;  /* 0x0001cc0000047ab9 */ /* 0x000fe20000000a00 */
[-C--:B------:R-:W-:Y:S01]  /*ae90*/  FMUL R154, R154, R8.reuse ;  /* 0x000000089a9a7220 */ /* 0x080fe20000400000 */
[----:B------:R-:W-:Y:S01]  /*aea0*/  ISETP.NE.U32.AND P0, PT, RZ, UR4, PT ;  /* 0x00000004ff007c0c */ /* 0x000fe2000bf05070 */
[-C--:B------:R-:W-:Y:S01]  /*aeb0*/  FMUL R38, R155, R8.reuse ;  /* 0x000000089b267220 */ /* 0x080fe20000400000 */
[-C--:B------:R-:W-:Y:S01]  /*aec0*/  FMUL R158, R158, R8.reuse ;  /* 0x000000089e9e7220 */ /* 0x080fe20000400000 */
[-C--:B------:R-:W-:Y:S01]  /*aed0*/  FMUL R40, R159, R8.reuse ;  /* 0x000000089f287220 */ /* 0x080fe20000400000 */
[----:B------:R-:W-:Y:S01]  /*aee0*/  ISETP.NE.AND.EX P0, PT, RZ, UR5, PT, P0 ;  /* 0x00000005ff007c0c */ /* 0x000fe2000bf05300 */
        /* <DEDUP_REMOVED lines=12> */
[----:B------:R-:W-:Y:S06]  /*afb0*/  @P0 BRA `(.L_x_48) ;  /* 0x0000000000200947 */ /* 0x000fec0003800000 */
[----:B------:R-:W-:Y:S02]  /*afc0*/  ULDC.64 UR4, c[0x0][0x728] ;  /* 0x0001ca0000047ab9 */ /* 0x000fe40000000a00 */
[----:B------:R-:W-:-:S04]  /*afd0*/  ISETP.NE.U32.AND P0, PT, RZ, UR4, PT ;  /* 0x00000004ff007c0c */ /* 0x000fc8000bf05070 */
[----:B------:R-:W-:-:S13]  /*afe0*/  ISETP.NE.AND.EX P0, PT, RZ, UR5, PT, P0 ;  /* 0x00000005ff007c0c */ /* 0x000fda000bf05300 */
[----:B------:R-:W-:Y:S05]  /*aff0*/  @!P0 BRA `(.L_x_49) ;  /* 0x00000000000c8947 */ /* 0x000fea0003800000 */
[----:B-12---:R-:W1:Y:S02]  /*b000*/  LDC.64 R2, c[0x0][0x728] ;  /* 0x0001ca00ff027b82 */ /* 0x006e640000000a00 */
[----:B-1----:R4:W5:Y:S01]  /*b010*/  LDG.E R2, desc[UR8][R2.64] ;  /* 0x0000000802027981 */ /* 0x002962000c1e1900 */
[----:B------:R-:W-:Y:S05]  /*b020*/  BRA `(.L_x_48) ;  /* 0x0000000000047947 */ /* 0x000fea0003800000 */
.L_x_49:
[----:B--2---:R-:W3:Y:S02]  /*b030*/  LDC R2, c[0x0][0x720] ;  /* 0x0001c800ff027b82 */ /* 0x004ee40000000800 */
.L_x_48:
[----:B-1----:R-:W-:Y:S02]  /*b040*/  MOV R0, RZ ;  /* 0x000000ff00007202 */ /* 0x002fe40000000f00 */
[----:B---3-5:R-:W-:Y:S02]  /*b050*/  MOV R35, R2 ;  /* 0x0000000200237202 */ /* 0x028fe40000000f00 */
[----:B------:R-:W-:-:S13]  /*b060*/  LOP3.LUT P0, RZ, R0, 0x1bf, RZ, 0xc0, !PT ;  /* 0x000001bf00ff7812 */ /* 0x000fda000780c0ff */
[----:B------:R-:W-:Y:S05]  /*b070*/  @!P0 BRA `(.L_x_50) ;  /* 0x0000000000408947 */ /* 0x000fea0003800000 */
[----:B------:R-:W-:Y:S01]  /*b080*/  MOV R0, 0x0 ;  /* 0x0000000000007802 */ /* 0x000fe20000000f00 */
[----:B------:R-:W-:Y:S01]  /*b090*/  ULDC.64 UR4, c[0x4][0x68] ;  /* 0x01001a0000047ab9 */ /* 0x000fe20000000a00 */
[----:B------:R-:W-:Y:S01]  /*b0a0*/  ULDC.64 UR6, c[0x4][0x8] ;  /* 0x0100020000067ab9 */ /* 0x000fe20000000a00 */
[----:B------:R-:W-:Y:S01]  /*b0b0*/  MOV R4, UR4 ;  /* 0x0000000400047c02 */ /* 0x000fe20008000f00 */
[----:B--2-4-:R1:W2:Y:S01]  /*b0c0*/  LDC.64 R2, c[0x4][R0] ;  /* 0x0100000000027b82 */ /* 0x0142a20000000a00 */
[----:B------:R-:W-:Y:S01]  /*b0d0*/  MOV R5, UR5 ;  /* 0x0000000500057c02 */ /* 0x000fe20008000f00 */
[----:B------:R-:W-:Y:S01]  /*b0e0*/  ULDC.64 UR4, c[0x4][0x70] ;  /* 0x01001c0000047ab9 */ /* 0x000fe20000000a00 */
[----:B------:R-:W-:Y:S02]  /*b0f0*/  MOV R10, UR6 ;  /* 0x00000006000a7c02 */ /* 0x000fe40008000f00 */
[----:B------:R-:W-:Y:S02]  /*b100*/  MOV R6, UR4 ;  /* 0x0000000400067c02 */ /* 0x000fe40008000f00 */
[----:B------:R-:W-:-:S02]  /*b110*/  MOV R7, UR5 ;  /* 0x0000000500077c02 */ /* 0x000fc40008000f00 */
[----:B------:R-:W-:Y:S02]  /*b120*/  MOV R11, UR7 ;  /* 0x00000007000b7c02 */ /* 0x000fe40008000f00 */
[----:B------:R-:W-:Y:S02]  /*b130*/  MOV R8, 0x70 ;  /* 0x0000007000087802 */ /* 0x000fe40000000f00 */
[----:B------:R-:W-:Y:S02]  /*b140*/  MOV R12, 0x1 ;  /* 0x00000001000c7802 */ /* 0x000fe40000000f00 */
[----:B-1----:R-:W-:-:S07]  /*b150*/  MOV R13, RZ ;  /* 0x000000ff000d7202 */ /* 0x002fce0000000f00 */
[----:B------:R-:W-:-:S07]  /*b160*/  LEPC R20, `(.L_x_50) ;  /* 0x000000001014794e */ /* 0x000fce0000000000 */
[----:B--2---:R-:W-:Y:S05]  /*b170*/  CALL.ABS.NOINC R2 ;  /* 0x0000000002007343 */ /* 0x004fea0003c00000 */
.L_x_50:
[----:B------:R-:W-:Y:S01]  /*b180*/  UIADD3 UR4, UR37, -0x1, URZ ;  /* 0xffffffff25047890 */ /* 0x000fe2000fffe03f */
[----:B------:R-:W-:-:S05]  /*b190*/  MOV R18, UR36 ;  /* 0x0000002400127c02 */ /* 0x000fca0008000f00 */
[----:B--2-4-:R-:W-:-:S05]  /*b1a0*/  MOV R3, UR4 ;  /* 0x0000000400037c02 */ /* 0x014fca0008000f00 */
[----:B------:R-:W-:-:S05]  /*b1b0*/  IMAD R18, R3, 0x2200, R18 ;  /* 0x0000220003127824 */ /* 0x000fca00078e0212 */
[----:B------:R-:W-:-:S13]  /*b1c0*/  LOP3.LUT P0, RZ, R18, 0x1b0, RZ, 0xc0, !PT ;  /* 0x000001b012ff7812 */ /* 0x000fda000780c0ff */
[----:B------:R-:W-:Y:S05]  /*b1d0*/  @!P0 BRA `(.L_x_51) ;  /* 0x0000000000408947 */ /* 0x000fea0003800000 */
[----:B------:R-:W-:Y:S01]  /*b1e0*/  MOV R0, 0x0 ;  /* 0x0000000000007802 */ /* 0x000fe20000000f00 */
[----:B------:R-:W-:Y:S01]  /*b1f0*/  ULDC.64 UR4, c[0x4][0x68] ;  /* 0x01001a0000047ab9 */ /* 0x000fe20000000a00 */
[----:B------:R-:W-:Y:S01]  /*b200*/  ULDC.64 UR6, c[0x4][0x8] ;  /* 0x0100020000067ab9 */ /* 0x000fe20000000a00 */
[----:B------:R-:W-:Y:S01]  /*b210*/  MOV R4, UR4 ;  /* 0x0000000400047c02 */ /* 0x000fe20008000f00 */
[----:B------:R1:W2:Y:S01]  /*b220*/  LDC.64 R2, c[0x4][R0] ;  /* 0x0100000000027b82 */ /* 0x0002a20000000a00 */
        /* <DEDUP_REMOVED lines=11> */
.L_x_51:
[----:B------:R-:W1:Y:S01]  /*b2e0*/  S2R R5, SR_TID.X ;  /* 0x0000000000057919 */ /* 0x000e620000002100 */
[----:B------:R-:W-:Y:S01]  /*b2f0*/  ULDC.64 UR4, c[0x0][0x730] ;  /* 0x0001cc0000047ab9 */ /* 0x000fe20000000a00 */
[----:B------:R-:W-:Y:S02]  /*b300*/  IADD3 R16, R16, 0x1f, RZ ;  /* 0x0000001f10107810 */ /* 0x000fe40007ffe0ff */
[----:B------:R-:W-:Y:S02]  /*b310*/  ISETP.NE.U32.AND P0, PT, RZ, UR4, PT ;  /* 0x00000004ff007c0c */ /* 0x000fe4000bf05070 */
[----:B------:R-:W-:Y:S02]  /*b320*/  ISETP.GT.U32.AND P1, PT, R16, 0x3e, PT ;  /* 0x0000003e1000780c */ /* 0x000fe40003f24070 */
[----:B------:R-:W-:-:S13]  /*b330*/  ISETP.NE.AND.EX P0, PT, RZ, UR5, PT, P0 ;  /* 0x00000005ff007c0c */ /* 0x000fda000bf05300 */
[----:B------:R-:W2:Y:S01]  /*b340*/  @P0 LDC R35, c[0x0][0x720] ;  /* 0x0001c800ff230b82 */ /* 0x000ea20000000800 */
[C---:B-1----:R-:W-:Y:S02]  /*b350*/  SHF.L.U32 R0, R5.reuse, 0x5, RZ ;  /* 0x0000000505007819 */ /* 0x042fe400000006ff */
[----:B------:R-:W-:Y:S02]  /*b360*/  SHF.R.U32.HI R3, RZ, 0x1, R5 ;  /* 0x00000001ff037819 */ /* 0x000fe40000011605 */
[C---:B------:R-:W-:Y:S02]  /*b370*/  LOP3.LUT R2, R0.reuse, 0xc0, RZ, 0xc0, !PT ;  /* 0x000000c000027812 */ /* 0x040fe400078ec0ff */
[----:B------:R-:W-:Y:S02]  /*b380*/  LOP3.LUT R4, R0, 0x20, RZ, 0xc0, !PT ;  /* 0x0000002000047812 */ /* 0x000fe400078ec0ff */
[----:B------:R-:W-:Y:S02]  /*b390*/  LOP3.LUT R2, R2, 0x8, R3, 0xf8, !PT ;  /* 0x0000000802027812 */ /* 0x000fe400078ef803 */
[----:B------:R-:W-:-:S02]  /*b3a0*/  SHF.L.U32 R3, R5, 0x2, RZ ;  /* 0x0000000205037819 */ /* 0x000fc400000006ff */
[----:B------:R-:W-:Y:S01]  /*b3b0*/  LEA R4, R17, R4, 0x9 ;  /* 0x0000000411047211 */ /* 0x000fe200078e48ff */
[-C--:B--2---:R-:W-:Y:S01]  /*b3c0*/  FMUL R9, R24, R35.reuse ;  /* 0x0000002318097220 */ /* 0x084fe20000400000 */
[----:B------:R-:W-:Y:S01]  /*b3d0*/  LOP3.LUT R3, R2, 0x18, R3, 0x78, !PT ;  /* 0x0000001802037812 */ /* 0x000fe200078e7803 */
[-C--:B------:R-:W-:Y:S01]  /*b3e0*/  FMUL R16, R30, R35.reuse ;  /* 0x000000231e107220 */ /* 0x080fe20000400000 */
[----:B------:R-:W-:Y:S01]  /*b3f0*/  LOP3.LUT R0, R0, 0x100, RZ, 0xc0, !PT ;  /* 0x0000010000007812 */ /* 0x000fe200078ec0ff */
[-C--:B------:R-:W-:Y:S01]  /*b400*/  FMUL R6, R158, R35.reuse ;  /* 0x000000239e067220 */ /* 0x080fe20000400000 */
[----:B------:R-:W-:Y:S01]  /*b410*/  LOP3.LUT P0, RZ, R5, 0x4, RZ, 0xc0, !PT ;  /* 0x0000000405ff7812 */ /* 0x000fe2000780c0ff */
[-C--:B------:R-:W-:Y:S01]  /*b420*/  FMUL R5, R22, R35.reuse ;  /* 0x0000002316057220 */ /* 0x080fe20000400000 */
[----:B------:R-:W-:Y:S01]  /*b430*/  IADD3 R3, R3, R4, R0 ;  /* 0x0000000403037210 */ /* 0x000fe20007ffe000 */
        /* <DEDUP_REMOVED lines=14> */
[----:B------:R-:W-:Y:S01]  /*b520*/  F2FP.BF16.F32.PACK_AB R36, R5, R0 ;  /* 0x000000000524723e */ /* 0x000fe200000010ff */
[-C--:B------:R-:W-:Y:S01]  /*b530*/  FMUL R22, R32, R35.reuse ;  /* 0x0000002320167220 */ /* 0x080fe20000400000 */
[----:B------:R-:W-:Y:S01]  /*b540*/  MOV R0, 0x10 ;  /* 0x0000001000007802 */ /* 0x000fe20000000f00 */
[-C--:B------:R-:W-:Y:S01]  /*b550*/  FMUL R21, R168, R35.reuse ;  /* 0x00000023a8157220 */ /* 0x080fe20000400000 */
[----:B------:R-:W-:Y:S01]  /*b560*/  F2FP.BF16.F32.PACK_AB R38, R9, R4 ;  /* 0x000000040926723e */ /* 0x000fe200000010ff */
        /* <DEDUP_REMOVED lines=12> */
[----:B------:R-:W-:Y:S01]  /*b630*/  FMUL R35, R182, R35 ;  /* 0x00000023b6237220 */ /* 0x000fe20000400000 */
[----:B------:R-:W-:-:S02]  /*b640*/  F2FP.BF16.F32.PACK_AB R9, R15, R10 ;  /* 0x0000000a0f09723e */ /* 0x000fc400000010ff */
[----:B------:R-:W-:Y:S02]  /*b650*/  F2FP.BF16.F32.PACK_AB R37, R7, R2 ;  /* 0x000000020725723e */ /* 0x000fe400000010ff */
[----:B------:R-:W-:Y:S02]  /*b660*/  F2FP.BF16.F32.PACK_AB R8, R13, R8 ;  /* 0x000000080d08723e */ /* 0x000fe400000010ff */
[----:B------:R-:W-:Y:S02]  /*b670*/  F2FP.BF16.F32.PACK_AB R10, R17, R12 ;  /* 0x0000000c110a723e */ /* 0x000fe400000010ff */
[----:B------:R-:W-:Y:S02]  /*b680*/  F2FP.BF16.F32.PACK_AB R11, R19, R14 ;  /* 0x0000000e130b723e */ /* 0x000fe400000010ff */
[----:B------:R-:W-:Y:S02]  /*b690*/  SEL R0, R0, 0xfffffff0, !P0 ;  /* 0xfffffff000007807 */ /* 0x000fe40004000000 */
[----:B------:R-:W-:Y:S01]  /*b6a0*/  LEA R3, R3, R18, 0x1 ;  /* 0x0000001203037211 */ /* 0x000fe200078e08ff */
[----:B------:R-:W-:Y:S06]  /*b6b0*/  @P1 BRA `(.L_x_52) ;  /* 0x0000000000041947 */ /* 0x000fec0003800000 */
[----:B------:R-:W-:-:S04]  /*b6c0*/  DEPBAR.LE SB0, 0x1 ;  /* 0x000080400000791a */ /* 0x000fc80000000000 */
.L_x_52:
[----:B------:R-:W-:Y:S05]  /*b6d0*/  WARPSYNC.ALL ;  /* 0x0000000000007948 */ /* 0x000fea0003800000 */
[----:B------:R-:W-:Y:S01]  /*b6e0*/  BAR.SYNC.DEFER_BLOCKING 0x1, 0x80 ;  /* 0x0042000000007b1d */ /* 0x000fe20000010000 */
[----:B------:R-:W-:Y:S02]  /*b6f0*/  LEA R0, R0, R3, 0x1 ;  /* 0x0000000300007211 */ /* 0x000fe400078e08ff */
[----:B------:R-:W-:Y:S02]  /*b700*/  F2FP.BF16.F32.PACK_AB R4, R16, R21 ;  /* 0x000000151004723e */ /* 0x000fe400000010ff */
[----:B------:R-:W-:Y:S01]  /*b710*/  F2FP.BF16.F32.PACK_AB R5, R20, R23 ;  /* 0x000000171405723e */ /* 0x000fe200000010ff */
[----:B------:R-:W-:Y:S01]  /*b720*/  BSSY B0, `(.L_x_53) ;  /* 0x000001b000007945 */ /* 0x000fe20003800000 */
[----:B------:R-:W-:-:S02]  /*b730*/  F2FP.BF16.F32.PACK_AB R6, R22, R25 ;  /* 0x000000191606723e */ /* 0x000fc400000010ff */
[----:B------:R-:W-:Y:S02]  /*b740*/  F2FP.BF16.F32.PACK_AB R7, R24, R27 ;  /* 0x0000001b1807723e */ /* 0x000fe400000010ff */
[----:B------:R-:W-:Y:S02]  /*b750*/  F2FP.BF16.F32.PACK_AB R12, R26, R29 ;  /* 0x0000001d1a0c723e */ /* 0x000fe400000010ff */
[----:B------:R-:W-:Y:S02]  /*b760*/  F2FP.BF16.F32.PACK_AB R13, R28, R31 ;  /* 0x0000001f1c0d723e */ /* 0x000fe400000010ff */
[----:B------:R-:W-:Y:S02]  /*b770*/  F2FP.BF16.F32.PACK_AB R14, R30, R33 ;  /* 0x000000211e0e723e */ /* 0x000fe400000010ff */
[----:B------:R-:W-:Y:S01]  /*b780*/  F2FP.BF16.F32.PACK_AB R15, R32, R35 ;  /* 0x00000023200f723e */ /* 0x000fe200000010ff */
[----:B------:R1:W-:Y:S04]  /*b790*/  STSM.16.M88.4 [R3], R36 ;  /* 0x0000002403007844 */ /* 0x0003e80000000200 */
[----:B------:R1:W-:Y:S01]  /*b7a0*/  STSM.16.M88.4 [R0], R8 ;  /* 0x0000000800007844 */ /* 0x0003e20000000200 */
[----:B------:R-:W-:Y:S01]  /*b7b0*/  @!PT LDS RZ, [RZ] ;  /* 0x00000000fffff984 */ /* 0x000fe20000000800 */
[----:B------:R-:W-:Y:S01]  /*b7c0*/  @!PT LDS RZ, [RZ] ;  /* 0x00000000fffff984 */ /* 0x000fe20000000800 */
[----:B------:R-:W-:Y:S01]  /*b7d0*/  @!PT LDS RZ, [RZ] ;  /* 0x00000000fffff984 */ /* 0x000fe20000000800 */
[----:B------:R-:W-:Y:S01]  /*b7e0*/  @!PT LDS RZ, [RZ] ;  /* 0x00000000fffff984 */ /* 0x000fe20000000800 */
[----:B------:R2:W-:Y:S06]  /*b7f0*/  MEMBAR.ALL.CTA ;  /* 0x0000000000007992 */ /* 0x0005ec0000008000 */
[----:B--2---:R-:W2:Y:S02]  /*b800*/  FENCE.VIEW.ASYNC.S ;  /* 0x00000000000073c6 */ /* 0x004ea40000000000 */
[----:B--2---:R-:W-:Y:S06]  /*b810*/  BAR.SYNC.DEFER_BLOCKING 0x1, 0x80 ;  /* 0x0042000000007b1d */ /* 0x004fec0000010000 */
[----:B------:R-:W-:Y:S05]  /*b820*/  @P1 BRA `(.L_x_54) ;  /* 0x0000000000281947 */ /* 0x000fea0003800000 */
[----:B------:R-:W-:Y:S01]  /*b830*/  S2UR UR44, SR_CTAID.Z ;  /* 0x00000000002c79c3 */ /* 0x000fe20000002700 */
[----:B------:R-:W-:Y:S01]  /*b840*/  ULDC.64 UR4, c[0x0][0x198] ;  /* 0x0000660000047ab9 */ /* 0x000fe20000000a00 */
[----:B------:R-:W-:Y:S01]  /*b850*/  R2UR UR40, R18 ;  /* 0x00000000122872ca */ /* 0x000fe200000e0000 */
[----:B------:R-:W-:Y:S01]  /*b860*/  UIADD3 UR4, UP0, UR4, 0x670, URZ ;  /* 0x0000067004047890 */ /* 0x000fe2000ff1e03f */
[----:B------:R-:W-:-:S03]  /*b870*/  UMOV UR41, URZ ;  /* 0x0000003f00297c82 */ /* 0x000fc60008000000 */
[----:B------:R-:W-:Y:S01]  /*b880*/  UIADD3.X UR5, URZ, UR5, URZ, UP0, !UPT ;  /* 0x000000053f057290 */ /* 0x000fe200087fe43f */
[----:B------:R-:W2:Y:S08]  /*b890*/  S2UR UR43, SR_CTAID.Y ;  /* 0x00000000002b79c3 */ /* 0x000eb00000002600 */
[----:B--2---:R2:W-:Y:S01]  /*b8a0*/  UTMASTG.4D [UR40], [UR4] ;  /* 0x00000028040073b5 */ /* 0x0045e20008018000 */
[----:B------:R0:W-:Y:S01]  /*b8b0*/  UTMACMDFLUSH ;  /* 0x00000000000079b7 */ /* 0x0001e20000000000 */
[----:B--2---:R-:W-:-:S04]  /*b8c0*/  DEPBAR.LE SB0, 0x1 ;  /* 0x000080400000791a */ /* 0x004fc80000000000 */
.L_x_54:
[----:B------:R-:W-:Y:S05]  /*b8d0*/  BSYNC B0 ;  /* 0x0000000000007941 */ /* 0x000fea0003800000 */
.L_x_53:
[----:B------:R-:W-:Y:S06]  /*b8e0*/  BAR.SYNC.DEFER_BLOCKING 0x1, 0x80 ;  /* 0x0042000000007b1d */ /* 0x000fec0000010000 */
[----:B------:R-:W-:Y:S01]  /*b8f0*/  BSSY B0, `(.L_x_55) ;  /* 0x0000015000007945 */ /* 0x000fe20003800000 */
[----:B------:R2:W-:Y:S04]  /*b900*/  STSM.16.M88.4 [R3+0x1000], R4 ;  /* 0x0010000403007844 */ /* 0x0005e80000000200 */
[----:B------:R2:W-:Y:S01]  /*b910*/  STSM.16.M88.4 [R0+0x1000], R12 ;  /* 0x0010000c00007844 */ /* 0x0005e20000000200 */
[----:B------:R-:W-:Y:S01]  /*b920*/  @!PT LDS RZ, [RZ] ;  /* 0x00000000fffff984 */ /* 0x000fe20000000800 */
[----:B------:R-:W-:Y:S01]  /*b930*/  @!PT LDS RZ, [RZ] ;  /* 0x00000000fffff984 */ /* 0x000fe20000000800 */
[----:B------:R-:W-:Y:S01]  /*b940*/  @!PT LDS RZ, [RZ] ;  /* 0x00000000fffff984 */ /* 0x000fe20000000800 */
[----:B------:R-:W-:Y:S01]  /*b950*/  @!PT LDS RZ, [RZ] ;  /* 0x00000000fffff984 */ /* 0x000fe20000000800 */
[----:B------:R3:W-:Y:S06]  /*b960*/  MEMBAR.ALL.CTA ;  /* 0x0000000000007992 */ /* 0x0007ec0000008000 */
[----:B---3--:R-:W3:Y:S02]  /*b970*/  FENCE.VIEW.ASYNC.S ;  /* 0x00000000000073c6 */ /* 0x008ee40000000000 */
[----:B---3--:R-:W-:Y:S06]  /*b980*/  BAR.SYNC.DEFER_BLOCKING 0x1, 0x80 ;  /* 0x0042000000007b1d */ /* 0x008fec0000010000 */
[----:B------:R-:W-:Y:S05]  /*b990*/  @P1 BRA `(.L_x_56) ;  /* 0x0000000000281947 */ /* 0x000fea0003800000 */
[----:B------:R-:W-:Y:S01]  /*b9a0*/  S2UR UR44, SR_CTAID.Z ;  /* 0x00000000002c79c3 */ /* 0x000fe20000002700 */
[----:B------:R-:W-:Y:S01]  /*b9b0*/  R2UR UR40, R18 ;  /* 0x00000000122872ca */ /* 0x000fe200000e0000 */
[----:B------:R-:W-:Y:S01]  /*b9c0*/  ULDC.64 UR4, c[0x0][0x198] ;  /* 0x0000660000047ab9 */ /* 0x000fe20000000a00 */
[----:B------:R-:W-:Y:S01]  /*b9d0*/  UMOV UR41, 0x20 ;  /* 0x0000002000297882 */ /* 0x000fe20000000000 */
[----:B------:R-:W-:-:S04]  /*b9e0*/  UIADD3 UR4, UP0, UR4, 0x670, URZ ;  /* 0x0000067004047890 */ /* 0x000fc8000ff1e03f */
[----:B------:R-:W3:Y:S01]  /*b9f0*/  S2UR UR43, SR_CTAID.Y ;  /* 0x00000000002b79c3 */ /* 0x000ee20000002600 */
[----:B------:R-:W-:-:S05]  /*ba00*/  UIADD3.X UR5, URZ, UR5, URZ, UP0, !UPT ;  /* 0x000000053f057290 */ /* 0x000fca00087fe43f */
[----:B------:R-:W-:-:S09]  /*ba10*/  UIADD3 UR40, UR40, 0x1000, URZ ;  /* 0x0000100028287890 */ /* 0x000fd2000fffe03f */
[----:B---3--:R3:W-:Y:S02]  /*ba20*/  UTMASTG.4D [UR40], [UR4] ;  /* 0x00000028040073b5 */ /* 0x0087e40008018000 */
[----:B---3--:R0:W-:Y:S02]  /*ba30*/  UTMACMDFLUSH ;  /* 0x00000000000079b7 */ /* 0x0081e40000000000 */
.L_x_56:
[----:B------:R-:W-:Y:S05]  /*ba40*/  BSYNC B0 ;  /* 0x0000000000007941 */ /* 0x000fea0003800000 */
.L_x_55:
[----:B------:R-:W-:Y:S01]  /*ba50*/  UIADD3 UR37, UR37, -0x1, URZ ;  /* 0xffffffff25257890 */ /* 0x000fe2000fffe03f */
[----:B------:R-:W-:-:S04]  /*ba60*/  DEPBAR.LE SB0, 0x0 ;  /* 0x000080000000791a */ /* 0x000fc80000000000 */
[----:B------:R-:W-:-:S04]  /*ba70*/  USHF.L.U32 UR4, UR37, 0x3, URZ ;  /* 0x0000000325047899 */ /* 0x000fc8000800063f */
[----:B------:R-:W-:-:S04]  /*ba80*/  ULOP3.LUT UR4, UR4, 0x8, URZ, 0xe2, !UPT ;  /* 0x0000000804047892 */ /* 0x000fc8000f8ee23f */
[----:B------:R-:W-:-:S06]  /*ba90*/  ULOP3.LUT UR4, UR4, 0x18, URZ, 0x3c, !UPT ;  /* 0x0000001804047892 */ /* 0x000fcc000f8e3c3f */
[----:B-12---:R-:W-:-:S04]  /*baa0*/  MOV R0, UR4 ;  /* 0x0000000400007c02 */ /* 0x006fc80008000f00 */
[----:B------:R-:W-:Y:S01]  /*bab0*/  SYNCS.ARRIVE.TRANS64.A1T0 RZ, [R0+UR36+0x2c090], RZ ;  /* 0x02c090ff00ff79a7 */ /* 0x000fe20008100024 */
[----:B------:R-:W-:Y:S05]  /*bac0*/  EXIT ;  /* 0x000000000000794d */ /* 0x000fea0003800000 */
.L_x_6:
[----:B------:R-:W-:-:S08]  /*bad0*/  UISETP.NE.AND UP0, UPT, UR7, 0x1, UPT ;  /* 0x000000010700788c */ /* 0x000fd0000bf05270 */
[----:B------:R-:W1:-:S00]  /*bae0*/  USETMAXREG.DEALLOC.CTAPOOL 0x18 ;  /* 0x00000018000079c8 */ /* 0x000e4000080e0500 */
[----:B------:R-:W-:-:S13]  /*baf0*/  PLOP3.LUT P0, PT, PT, PT, UP0, 0x80, 0x0 ;  /* 0x000000000000781c */ /* 0x000fda0003f0f008 */
[----:B------:R-:W-:Y:S05]  /*bb00*/  @P0 EXIT ;  /* 0x000000000000094d */ /* 0x000fea0003800000 */
[----:B------:R-:W2:Y:S01]  /*bb10*/  S2UR UR11, SR_CTAID.X ;  /* 0x00000000000b79c3 */ /* 0x000ea20000002500 */
[----:B------:R-:W-:Y:S01]  /*bb20*/  ELECT P3, URZ, PT ;  /* 0x00000000003f782f */ /* 0x000fe20003860000 */
[----:B------:R-:W-:Y:S01]  /*bb30*/  BSSY B0, `(.L_x_57) ;  /* 0x0000029000007945 */ /* 0x000fe20003800000 */
[----:B-1----:R-:W-:Y:S02]  /*bb40*/  MOV R0, RZ ;  /* 0x000000ff00007202 */ /* 0x002fe40000000f00 */
[----:B------:R-:W-:Y:S02]  /*bb50*/  MOV R7, RZ ;  /* 0x000000ff00077202 */ /* 0x000fe40000000f00 */
[----:B------:R-:W-:Y:S01]  /*bb60*/  MOV R3, RZ ;  /* 0x000000ff00037202 */ /* 0x000fe20000000f00 */
[----:B------:R-:W1:Y:S08]  /*bb70*/  S2UR UR20, SR_CTAID.Y ;  /* 0x00000000001479c3 */ /* 0x000e700000002600 */
[----:B------:R-:W3:Y:S01]  /*bb80*/  S2UR UR21, SR_CTAID.Z ;  /* 0x00000000001579c3 */ /* 0x000ee20000002700 */
[----:B--2---:R-:W-:Y:S01]  /*bb90*/  USHF.L.U32 UR11, UR11, 0x7, URZ ;  /* 0x000000070b0b7899 */ /* 0x004fe2000800063f */
[----:B------:R-:W-:Y:S11]  /*bba0*/  @!P3 BRA `(.L_x_58) ;  /* 0x000000000084b947 */ /* 0x000ff60003800000 */
[----:B------:R-:W2:Y:S01]  /*bbb0*/  S2R R3, SR_CgaCtaId ;  /* 0x0000000000037919 */ /* 0x000ea20000008800 */
[----:B------:R-:W-:Y:S02]  /*bbc0*/  MOV R2, 0x400 ;  /* 0x0000040000027802 */ /* 0x000fe40000000f00 */
[----:B------:R-:W-:Y:S02]  /*bbd0*/  MOV R4, 0x1 ;  /* 0x0000000100047802 */ /* 0x000fe40000000f00 */
[----:B--2---:R-:W-:Y:S02]  /*bbe0*/  LEA R3, R3, R2, 0x18 ;  /* 0x0000000203037211 */ /* 0x004fe400078ec0ff */
[----:B------:R-:W-:-:S04]  /*bbf0*/  SHF.L.U32 R2, R4, 0x1f, RZ ;  /* 0x0000001f04027819 */ /* 0x000fc800000006ff */
[----:B------:R-:W2:Y:S02]  /*bc00*/  SYNCS.PHASECHK.TRANS64.TRYWAIT P0, [R3+URZ+0x2c060], R2 ;  /* 0x02c06002030075a7 */ /* 0x000ea4000800017f */
[----:B--2---:R-:W-:Y:S05]  /*bc10*/  @!P0 BRA `(.L_x_59) ;  /* 0x0000001000608947 */ /* 0x004fea0003800000 */
.L_x_95:
[----:B------:R-:W-:Y:S01]  /*bc20*/  ULOP3.LUT UR4, UR6, 0x2, URZ, 0xfc, !UPT ;  /* 0x0000000206047892 */ /* 0x000fe2000f8efc3f */
[----:B--2---:R-:W-:-:S03]  /*bc30*/  @P2 MOV R2, 0x2000 ;  /* 0x0000200000022802 */ /* 0x004fc60000000f00 */
[----:B------:R-:W-:Y:S01]  /*bc40*/  UPRMT UR4, UR4, 0x9910, URZ ;  /* 0x0000991004047896 */ /* 0x000fe2000800003f */
[----:B------:R2:W-:Y:S03]  /*bc50*/  @P2 SYNCS.ARRIVE.TRANS64 RZ, [R3+URZ+0x2c050], R2 ;  /* 0x02c0500203ff29a7 */ /* 0x0005e6000800003f */
[----:B------:R-:W-:-:S06]  /*bc60*/  UISETP.NE.AND UP0, UPT, UR4, 0x2, UPT ;  /* 0x000000020400788c */ /* 0x000fcc000bf05270 */
[----:B------:R-:W-:-:S13]  /*bc70*/  PLOP3.LUT P0, PT, PT, PT, UP0, 0x80, 0x0 ;  /* 0x000000000000781c */ /* 0x000fda0003f0f008 */
[----:B--2---:R-:W-:Y:S05]  /*bc80*/  @P0 BRA `(.L_x_60) ;  /* 0x0000000000040947 */ /* 0x004fea0003800000 */
[----:B-1-3--:R-:W-:Y:S01]  /*bc90*/  BPT.TRAP 0x1 ;  /* 0x000000040000795c */ /* 0x00afe20000300000 */
.L_x_60:
[----:B------:R-:W-:-:S04]  /*bca0*/  LOP3.LUT P0, RZ, R6, 0x1f, RZ, 0xc0, !PT ;  /* 0x0000001f06ff7812 */ /* 0x000fc8000780c0ff */
[----:B------:R-:W-:-:S13]  /*bcb0*/  PLOP3.LUT P0, PT, P0, P2, PT, 0x2a, 0x0 ;  /* 0x000000000000781c */ /* 0x000fda0000704572 */
[----:B------:R-:W-:Y:S05]  /*bcc0*/  @P0 BRA `(.L_x_61) ;  /* 0x0000000000040947 */ /* 0x000fea0003800000 */
[----:B-1-3--:R-:W-:Y:S01]  /*bcd0*/  BPT.TRAP 0x1 ;  /* 0x000000040000795c */ /* 0x00afe20000300000 */
.L_x_61:
[----:B------:R-:W-:Y:S01]  /*bce0*/  R2UR UR8, R3 ;  /* 0x00000000030872ca */ /* 0x000fe200000e0000 */
[----:B------:R-:W-:Y:S01]  /*bcf0*/  ULDC.64 UR4, c[0x0][0x198] ;  /* 0x0000660000047ab9 */ /* 0x000fe20000000a00 */
[----:B------:R-:W-:Y:S01]  /*bd00*/  UMOV UR14, 0x0 ;  /* 0x00000000000e7882 */ /* 0x000fe20000000000 */
[----:B------:R-:W-:Y:S01]  /*bd10*/  UIADD3 UR4, UP0, UR4, 0xf0, URZ ;  /* 0x000000f004047890 */ /* 0x000fe2000ff1e03f */
[----:B------:R-:W-:Y:S01]  /*bd20*/  MOV R3, 0x1 ;  /* 0x0000000100037802 */ /* 0x000fe20000000f00 */
[----:B------:R-:W-:Y:S01]  /*bd30*/  UMOV UR15, 0x10000000 ;  /* 0x10000000000f7882 */ /* 0x000fe20000000000 */
[----:B------:R-:W-:Y:S01]  /*bd40*/  UMOV UR10, URZ ;  /* 0x0000003f000a7c82 */ /* 0x000fe20008000000 */
[----:B------:R-:W-:Y:S01]  /*bd50*/  UIADD3.X UR5, URZ, UR5, URZ, UP0, !UPT ;  /* 0x000000053f057290 */ /* 0x000fe200087fe43f */
[----:B------:R-:W-:Y:S01]  /*bd60*/  MOV R7, 0x40 ;  /* 0x0000004000077802 */ /* 0x000fe20000000f00 */
[----:B-1----:R-:W-:Y:S01]  /*bd70*/  UMOV UR12, UR20 ;  /* 0x00000014000c7c82 */ /* 0x002fe20008000000 */
[----:B---3--:R-:W-:-:S03]  /*bd80*/  UMOV UR13, UR21 ;  /* 0x00000015000d7c82 */ /* 0x008fc60008000000 */
[----:B------:R-:W-:-:S09]  /*bd90*/  UIADD3 UR9, UR8, 0x2c050, URZ ;  /* 0x0002c05008097890 */ /* 0x000fd2000fffe03f */
[----:B------:R2:W-:Y:S02]  /*bda0*/  UTMALDG.4D [UR8], [UR4], desc[UR14] ;  /* 0x00000e08040075b4 */ /* 0x0005e40008019000 */
[----:B--2---:R-:W-:Y:S01]  /*bdb0*/  NOP ;  /* 0x0000000000007918 */ /* 0x004fe20000000000 */
.L_x_58:
[----:B-1-3--:R-:W-:Y:S05]  /*bdc0*/  BSYNC B0 ;  /* 0x0000000000007941 */ /* 0x00afea0003800000 */
.L_x_57:
[----:B------:R-:W1:Y:S01]  /*bdd0*/  LDC R2, c[0x0][0x28c] ;  /* 0x0000a300ff027b82 */ /* 0x000e620000000800 */
[----:B------:R-:W-:Y:S01]  /*bde0*/  BSSY B0, `(.L_x_62) ;  /* 0x0000023000007945 */ /* 0x000fe20003800000 */
[----:B-1----:R-:W-:-:S13]  /*bdf0*/  ISETP.GT.AND P4, PT, R2, RZ, P3 ;  /* 0x000000ff0200720c */ /* 0x002fda0001f84270 */
[----:B------:R-:W-:Y:S05]  /*be00*/  @!P4 BRA `(.L_x_63) ;  /* 0x000000000080c947 */ /* 0x000fea0003800000 */
[----:B------:R-:W1:Y:S01]  /*be10*/  S2R R5, SR_CgaCtaId ;  /* 0x0000000000057919 */ /* 0x000e620000008800 */
[----:B------:R-:W-:-:S04]  /*be20*/  MOV R0, 0x400 ;  /* 0x0000040000007802 */ /* 0x000fc80000000f00 */
[----:B-1----:R-:W-:Y:S02]  /*be30*/  LEA R5, R5, R0, 0x18 ;  /* 0x0000000005057211 */ /* 0x002fe400078ec0ff */
[----:B------:R-:W-:-:S04]  /*be40*/  MOV R0, 0x1 ;  /* 0x0000000100007802 */ /* 0x000fc80000000f00 */
[----:B------:R-:W-:-:S04]  /*be50*/  SHF.L.U32 R0, R0, 0x1f, RZ ;  /* 0x0000001f00007819 */ /* 0x000fc800000006ff */
[----:B------:R-:W1:Y:S02]  /*be60*/  SYNCS.PHASECHK.TRANS64.TRYWAIT P0, [R5+URZ+0x2c028], R0 ;  /* 0x02c02800050075a7 */ /* 0x000e64000800017f */
[----:B-1----:R-:W-:Y:S05]  /*be70*/  @!P0 BRA `(.L_x_64) ;  /* 0x0000000c00dc8947 */ /* 0x002fea0003800000 */
.L_x_96:
[----:B------:R-:W-:Y:S01]  /*be80*/  ULOP3.LUT UR4, UR6, 0x2, URZ, 0xfc, !UPT ;  /* 0x0000000206047892 */ /* 0x000fe2000f8efc3f */
[----:B-1----:R-:W-:-:S03]  /*be90*/  @P2 MOV R0, 0x8000 ;  /* 0x0000800000002802 */ /* 0x002fc60000000f00 */
[----:B------:R-:W-:Y:S01]  /*bea0*/  UPRMT UR4, UR4, 0x9910, URZ ;  /* 0x0000991004047896 */ /* 0x000fe2000800003f */
[----:B------:R1:W-:Y:S03]  /*beb0*/  @P2 SYNCS.ARRIVE.TRANS64 RZ, [R5+URZ+0x2c000], R0 ;  /* 0x02c0000005ff29a7 */ /* 0x0003e6000800003f */
[----:B------:R-:W-:-:S06]  /*bec0*/  UISETP.NE.AND UP0, UPT, UR4, 0x2, UPT ;  /* 0x000000020400788c */ /* 0x000fcc000bf05270 */
[----:B------:R-:W-:-:S13]  /*bed0*/  PLOP3.LUT P0, PT, PT, PT, UP0, 0x80, 0x0 ;  /* 0x000000000000781c */ /* 0x000fda0003f0f008 */
[----:B-1----:R-:W-:Y:S05]  /*bee0*/  @P0 BRA `(.L_x_65) ;  /* 0x0000000000040947 */ /* 0x002fea0003800000 */
[----:B------:R-:W-:Y:S01]  /*bef0*/  BPT.TRAP 0x1 ;  /* 0x000000040000795c */ /* 0x000fe20000300000 */
.L_x_65:
[----:B------:R-:W-:-:S04]  /*bf00*/  LOP3.LUT P0, RZ, R6, 0x1f, RZ, 0xc0, !PT ;  /* 0x0000001f06ff7812 */ /* 0x000fc8000780c0ff */
[----:B------:R-:W-:-:S13]  /*bf10*/  PLOP3.LUT P0, PT, P0, P2, PT, 0x2a, 0x0 ;  /* 0x000000000000781c */ /* 0x000fda0000704572 */
[----:B------:R-:W-:Y:S05]  /*bf20*/  @P0 BRA `(.L_x_66) ;  /* 0x0000000000040947 */ /* 0x000fea0003800000 */
[----:B------:R-:W-:Y:S01]  /*bf30*/  BPT.TRAP 0x1 ;  /* 0x000000040000795c */ /* 0x000fe20000300000 */
.L_x_66:
        /* <DEDUP_REMOVED lines=8> */
[----:B------:R-:W-:-:S05]  /*bfc0*/  UMOV UR19, URZ ;  /* 0x0000003f00137c82 */ /* 0x000fca0008000000 */
[----:B------:R-:W-:Y:S02]  /*bfd0*/  UIADD3 UR16, UR17, 0x4000, URZ ;  /* 0x0000400011107890 */ /* 0x000fe4000fffe03f */
[----:B------:R-:W-:-:S09]  /*bfe0*/  UIADD3 UR17, UR17, 0x2c000, URZ ;  /* 0x0002c00011117890 */ /* 0x000fd2000fffe03f */
[----:B------:R1:W-:Y:S02]  /*bff0*/  UTMALDG.4D [UR16], [UR4], desc[UR8] ;  /* 0x00000810040075b4 */ /* 0x0003e40008019000 */
[----:B-1----:R-:W-:Y:S01]  /*c000*/  NOP ;  /* 0x0000000000007918 */ /* 0x002fe20000000000 */
.L_x_63:
[----:B------:R-:W-:Y:S05]  /*c010*/  BSYNC B0 ;  /* 0x0000000000007941 */ /* 0x000fea0003800000 */
.L_x_62:
[----:B------:R-:W-:Y:S04]  /*c020*/  BSSY B0, `(.L_x_67) ;  /* 0x0000025000007945 */ /* 0x000fe80003800000 */
[----:B------:R-:W-:Y:S05]  /*c030*/  @!P3 BRA `(.L_x_68) ;  /* 0x00000000008cb947 */ /* 0x000fea0003800000 */
[----:B------:R-:W1:Y:S01]  /*c040*/  S2R R5, SR_CgaCtaId ;  /* 0x0000000000057919 */ /* 0x000e620000008800 */
[----:B------:R-:W-:-:S04]  /*c050*/  MOV R4, 0x400 ;  /* 0x0000040000047802 */ /* 0x000fc80000000f00 */
[----:B-1----:R-:W-:Y:S02]  /*c060*/  LEA R8, R5, R4, 0x18 ;  /* 0x0000000405087211 */ /* 0x002fe400078ec0ff */
[----:B------:R-:W-:Y:S02]  /*c070*/  MOV R5, 0x1 ;  /* 0x0000000100057802 */ /* 0x000fe40000000f00 */
[----:B------:R-:W-:Y:S02]  /*c080*/  LEA R4, R3, R8, 0x3 ;  /* 0x0000000803047211 */ /* 0x000fe400078e18ff */
[----:B------:R-:W-:-:S04]  /*c090*/  SHF.L.U32 R5, R5, 0x1f, RZ ;  /* 0x0000001f05057819 */ /* 0x000fc800000006ff */
[----:B------:R-:W1:Y:S02]  /*c0a0*/  SYNCS.PHASECHK.TRANS64.TRYWAIT P0, [R4+URZ+0x2c060], R5 ;  /* 0x02c06005040075a7 */ /* 0x000e64000800017f */
[----:B-1----:R-:W-:Y:S05]  /*c0b0*/  @!P0 BRA `(.L_x_69) ;  /* 0x0000000c00608947 */ /* 0x002fea0003800000 */
.L_x_97:
        /* <DEDUP_REMOVED lines=8> */
.L_x_70:
[----:B------:R-:W-:-:S04]  /*c140*/  LOP3.LUT P0, RZ, R6, 0x1f, RZ, 0xc0, !PT ;  /* 0x0000001f06ff7812 */ /* 0x000fc8000780c0ff */
[----:B------:R-:W-:-:S13]  /*c150*/  PLOP3.LUT P0, PT, P0, P2, PT, 0x2a, 0x0 ;  /* 0x000000000000781c */ /* 0x000fda0000704572 */
[----:B------:R-:W-:Y:S05]  /*c160*/  @P0 BRA `(.L_x_71) ;  /* 0x0000000000040947 */ /* 0x000fea0003800000 */
[----:B------:R-:W-:Y:S01]  /*c170*/  BPT.TRAP 0x1 ;  /* 0x000000040000795c */ /* 0x000fe20000300000 */
.L_x_71:
[----:B------:R-:W-:Y:S01]  /*c180*/  R2UR UR16, R3 ;  /* 0x00000000031072ca */ /* 0x000fe200000e0000 */
[----:B------:R-:W-:Y:S01]  /*c190*/  ULDC.64 UR8, c[0x0][0x198] ;  /* 0x0000660000087ab9 */ /* 0x000fe20000000a00 */
[----:B------:R-:W-:Y:S01]  /*c1a0*/  R2UR UR4, R8 ;  /* 0x00000000080472ca */ /* 0x000fe200000e0000 */
[----:B------:R-:W-:Y:S01]  /*c1b0*/  UIADD3 UR8, UP0, UR8, 0xf0, URZ ;  /* 0x000000f008087890 */ /* 0x000fe2000ff1e03f */
[----:B------:R-:W-:Y:S01]  /*c1c0*/  R2UR UR19, R7 ;  /* 0x00000000071372ca */ /* 0x000fe200000e0000 */
[----:B------:R-:W-:Y:S01]  /*c1d0*/  UMOV UR5, 0x10000000 ;  /* 0x1000000000057882 */ /* 0x000fe20000000000 */
[----:B------:R-:W-:Y:S01]  /*c1e0*/  R2UR UR17, R4 ;  /* 0x00000000041172ca */ /* 0x000fe200000e0000 */
[----:B------:R-:W-:Y:S01]  /*c1f0*/  UIADD3.X UR9, URZ, UR9, URZ, UP0, !UPT ;  /* 0x000000093f097290 */ /* 0x000fe200087fe43f */
[----:B------:R-:W-:-:S07]  /*c200*/  UMOV UR18, URZ ;  /* 0x0000003f00127c82 */ /* 0x000fce0008000000 */
[----:B------:R-:W-:Y:S02]  /*c210*/  ULEA UR16, UR16, UR4, 0xd ;  /* 0x0000000410107291 */ /* 0x000fe4000f8e683f */
[----:B------:R-:W-:Y:S02]  /*c220*/  UIADD3 UR19, UR11, UR19, URZ ;  /* 0x000000130b137290 */ /* 0x000fe4000fffe03f */
[----:B------:R-:W-:Y:S01]  /*c230*/  UIADD3 UR17, UR17, 0x2c050, URZ ;  /* 0x0002c05011117890 */ /* 0x000fe2000fffe03f */
[----:B------:R-:W-:-:S08]  /*c240*/  UMOV UR4, 0x0 ;  /* 0x0000000000047882 */ /* 0x000fd00000000000 */
[----:B------:R1:W-:Y:S02]  /*c250*/  UTMALDG.4D [UR16], [UR8], desc[UR4] ;  /* 0x00000410080075b4 */ /* 0x0003e40008019000 */
[----:B-1----:R-:W-:Y:S01]  /*c260*/  NOP ;  /* 0x0000000000007918 */ /* 0x002fe20000000000 */
.L_x_68:
[----:B------:R-:W-:Y:S05]  /*c270*/  BSYNC B0 ;  /* 0x0000000000007941 */ /* 0x000fea0003800000 */
.L_x_67:
[----:B------:R-:W-:Y:S01]  /*c280*/  BSSY B0, `(.L_x_72) ;  /* 0x0000027000007945 */ /* 0x000fe20003800000 */
[----:B------:R-:W-:-:S03]  /*c290*/  MOV R8, RZ ;  /* 0x000000ff00087202 */ /* 0x000fc60000000f00 */
        /* <DEDUP_REMOVED lines=9> */
.L_x_98:
        /* <DEDUP_REMOVED lines=8> */
.L_x_75:
[----:B------:R-:W-:-:S04]  /*c3b0*/  LOP3.LUT P0, RZ, R6, 0x1f, RZ, 0xc0, !PT ;  /* 0x0000001f06ff7812 */ /* 0x000fc8000780c0ff */
[----:B------:R-:W-:-:S13]  /*c3c0*/  PLOP3.LUT P0, PT, P0, P2, PT, 0x2a, 0x0 ;  /* 0x000000000000781c */ /* 0x000fda0000704572 */
[----:B------:R-:W-:Y:S05]  /*c3d0*/  @P0 BRA `(.L_x_76) ;  /* 0x0000000000040947 */ /* 0x000fea0003800000 */
[----:B------:R-:W-:Y:S01]  /*c3e0*/  BPT.TRAP 0x1 ;  /* 0x000000040000795c */ /* 0x000fe20000300000 */
.L_x_76:
[C---:B------:R-:W-:Y:S01]  /*c3f0*/  LEA R5, R0.reuse, R5, 0xf ;  /* 0x0000000500057211 */ /* 0x040fe200078e78ff */
[----:B------:R-:W-:Y:S01]  /*c400*/  ULDC.64 UR4, c[0x0][0x198] ;  /* 0x0000660000047ab9 */ /* 0x000fe20000000a00 */
[----:B------:R-:W-:Y:S01]  /*c410*/  R2UR UR17, R3 ;  /* 0x00000000031172ca */ /* 0x000fe200000e0000 */
[----:B------:R-:W-:Y:S01]  /*c420*/  UIADD3 UR4, UP0, UR4, 0x2f0, URZ ;  /* 0x000002f004047890 */ /* 0x000fe2000ff1e03f */
[----:B------:R-:W-:Y:S01]  /*c430*/  R2UR UR16, R5 ;  /* 0x00000000051072ca */ /* 0x000fe200000e0000 */
[----:B------:R-:W-:Y:S01]  /*c440*/  UMOV UR8, 0x0 ;  /* 0x0000000000087882 */ /* 0x000fe20000000000 */
[----:B------:R-:W-:Y:S01]  /*c450*/  UMOV UR9, 0x10000000 ;  /* 0x1000000000097882 */ /* 0x000fe20000000000 */
[----:B------:R-:W-:Y:S01]  /*c460*/  UIADD3.X UR5, URZ, UR5, URZ, UP0, !UPT ;  /* 0x000000053f057290 */ /* 0x000fe200087fe43f */
[----:B------:R-:W-:Y:S01]  /*c470*/  IADD3 R0, R0, 0x1, RZ ;  /* 0x0000000100007810 */ /* 0x000fe20007ffe0ff */
[----:B------:R-:W-:Y:S01]  /*c480*/  UMOV UR18, URZ ;  /* 0x0000003f00127c82 */ /* 0x000fe20008000000 */
[----:B------:R-:W-:Y:S01]  /*c490*/  UMOV UR19, URZ ;  /* 0x0000003f00137c82 */ /* 0x000fe20008000000 */
[----:B------:R-:W-:-:S04]  /*c4a0*/  MOV R8, 0x1 ;  /* 0x0000000100087802 */ /* 0x000fc80000000f00 */
[----:B------:R-:W-:Y:S02]  /*c4b0*/  UIADD3 UR17, UR17, 0x2c000, URZ ;  /* 0x0002c00011117890 */ /* 0x000fe4000fffe03f */
[----:B------:R-:W-:-:S09]  /*c4c0*/  UIADD3 UR16, UR16, 0x4000, URZ ;  /* 0x0000400010107890 */ /* 0x000fd2000fffe03f */
[----:B------:R1:W-:Y:S02]  /*c4d0*/  UTMALDG.4D [UR16], [UR4], desc[UR8] ;  /* 0x00000810040075b4 */ /* 0x0003e40008019000 */
[----:B-1----:R-:W-:Y:S01]  /*c4e0*/  NOP ;  /* 0x0000000000007918 */ /* 0x002fe20000000000 */
.L_x_73:
[----:B------:R-:W-:Y:S05]  /*c4f0*/  BSYNC B0 ;  /* 0x0000000000007941 */ /* 0x000fea0003800000 */
.L_x_72:
[----:B------:R-:W-:-:S13]  /*c500*/  ISETP.GE.AND P0, PT, R2, 0x101, PT ;  /* 0x000001010200780c */ /* 0x000fda0003f06270 */
[----:B------:R-:W-:Y:S05]  /*c510*/  @!P0 EXIT ;  /* 0x000000000000894d */ /* 0x000fea0003800000 */
[----:B------:R-:W-:Y:S01]  /*c520*/  IADD3 R2, R2, 0xff, RZ ;  /* 0x000000ff02027810 */ /* 0x000fe20007ffe0ff */
[----:B------:R-:W-:Y:S01]  /*c530*/  BSSY B0, `(.L_x_77) ;  /* 0x000005b000007945 */ /* 0x000fe20003800000 */
[----:B------:R-:W-:Y:S02]  /*c540*/  LOP3.LUT P0, RZ, R6, 0x1f, RZ, 0xc0, !PT ;  /* 0x0000001f06ff7812 */ /* 0x000fe4000780c0ff */
[----:B------:R-:W-:Y:S02]  /*c550*/  SHF.R.S32.HI R3, RZ, 0x1f, R2 ;  /* 0x0000001fff037819 */ /* 0x000fe40000011402 */
[----:B------:R-:W-:Y:S02]  /*c560*/  PLOP3.LUT P0, PT, P0, P2, PT, 0x2a, 0x0 ;  /* 0x000000000000781c */ /* 0x000fe40000704572 */
[----:B------:R-:W-:Y:S02]  /*c570*/  LEA.HI R3, R3, R2, RZ, 0x8 ;  /* 0x0000000203037211 */ /* 0x000fe400078f40ff */
[----:B------:R-:W-:-:S02]  /*c580*/  MOV R2, UR6 ;  /* 0x0000000600027c02 */ /* 0x000fc40008000f00 */
[----:B------:R-:W-:Y:S02]  /*c590*/  SHF.R.S32.HI R3, RZ, 0x8, R3 ;  /* 0x00000008ff037819 */ /* 0x000fe40000011403 */
[----:B------:R-:W-:Y:S02]  /*c5a0*/  LOP3.LUT R2, R2, 0x2, RZ, 0xfc, !PT ;  /* 0x0000000202027812 */ /* 0x000fe400078efcff */
[----:B------:R-:W-:Y:S02]  /*c5b0*/  SHF.L.U32 R4, R3, 0x1, RZ ;  /* 0x0000000103047819 */ /* 0x000fe400000006ff */
[----:B------:R-:W-:-:S07]  /*c5c0*/  MOV R3, 0x1 ;  /* 0x0000000100037802 */ /* 0x000fce0000000f00 */
.L_x_88:
[----:B------:R-:W-:Y:S04]  /*c5d0*/  BSSY B1, `(.L_x_78) ;  /* 0x0000025000017945 */ /* 0x000fe80003800000 */
[----:B------:R-:W-:Y:S05]  /*c5e0*/  @!P3 BRA `(.L_x_79) ;  /* 0x00000000008cb947 */ /* 0x000fea0003800000 */
[----:B------:R-:W1:Y:S01]  /*c5f0*/  S2R R6, SR_CgaCtaId ;  /* 0x0000000000067919 */ /* 0x000e620000008800 */
[----:B------:R-:W-:-:S04]  /*c600*/  MOV R5, 0x400 ;  /* 0x0000040000057802 */ /* 0x000fc80000000f00 */
[----:B-1----:R-:W-:Y:S02]  /*c610*/  LEA R7, R6, R5, 0x18 ;  /* 0x0000000506077211 */ /* 0x002fe400078ec0ff */
[----:B------:R-:W-:Y:S02]  /*c620*/  SHF.L.U32 R5, R3, 0x1f, RZ ;  /* 0x0000001f03057819 */ /* 0x000fe400000006ff */
[----:B------:R-:W-:-:S04]  /*c630*/  LEA R6, R0, R7, 0x3 ;  /* 0x0000000700067211 */ /* 0x000fc800078e18ff */
[----:B------:R-:W1:Y:S02]  /*c640*/  SYNCS.PHASECHK.TRANS64.TRYWAIT P4, [R6+URZ+0x2c028], R5 ;  /* 0x02c02805060075a7 */ /* 0x000e64000808017f */
[----:B-1----:R-:W-:Y:S05]  /*c650*/  @!P4 BRA `(.L_x_80) ;  /* 0x000000080020c947 */ /* 0x002fea0003800000 */
.L_x_99:
[----:B-1----:R-:W-:-:S04]  /*c660*/  @P2 MOV R5, 0x8000 ;  /* 0x0000800000052802 */ /* 0x002fc80000000f00 */
[----:B------:R1:W-:Y:S02]  /*c670*/  @P2 SYNCS.ARRIVE.TRANS64 RZ, [R6+URZ+0x2c000], R5 ;  /* 0x02c0000506ff29a7 */ /* 0x0003e4000800003f */
[----:B-1----:R-:W-:-:S04]  /*c680*/  PRMT R5, R2, 0x9910, RZ ;  /* 0x0000991002057816 */ /* 0x002fc800000000ff */
[----:B------:R-:W-:-:S13]  /*c690*/  ISETP.NE.AND P4, PT, R5, 0x2, PT ;  /* 0x000000020500780c */ /* 0x000fda0003f85270 */
[----:B------:R-:W-:Y:S05]  /*c6a0*/  @P4 BRA `(.L_x_81) ;  /* 0x0000000000044947 */ /* 0x000fea0003800000 */
[----:B------:R-:W-:Y:S01]  /*c6b0*/  BPT.TRAP 0x1 ;  /* 0x000000040000795c */ /* 0x000fe20000300000 */
.L_x_81:
[----:B------:R-:W-:Y:S05]  /*c6c0*/  @P0 BRA `(.L_x_82) ;  /* 0x0000000000040947 */ /* 0x000fea0003800000 */
[----:B------:R-:W-:Y:S01]  /*c6d0*/  BPT.TRAP 0x1 ;  /* 0x000000040000795c */ /* 0x000fe20000300000 */
.L_x_82:
[----:B------:R-:W-:Y:S01]  /*c6e0*/  LEA R7, R0, R7, 0xf ;  /* 0x0000000700077211 */ /* 0x000fe200078e78ff */
[----:B------:R-:W-:Y:S01]  /*c6f0*/  ULDC.64 UR4, c[0x0][0x198] ;  /* 0x0000660000047ab9 */ /* 0x000fe20000000a00 */
[----:B------:R-:W-:Y:S01]  /*c700*/  R2UR UR17, R6 ;  /* 0x00000000061172ca */ /* 0x000fe200000e0000 */
[----:B------:R-:W-:Y:S01]  /*c710*/  UIADD3 UR4, UP0, UR4, 0x1f0, URZ ;  /* 0x000001f004047890 */ /* 0x000fe2000ff1e03f */
[----:B------:R-:W-:Y:S01]  /*c720*/  R2UR UR16, R7 ;  /* 0x00000000071072ca */ /* 0x000fe200000e0000 */
[----:B------:R-:W-:Y:S01]  /*c730*/  UMOV UR8, 0x0 ;  /* 0x0000000000087882 */ /* 0x000fe20000000000 */
[----:B------:R-:W-:Y:S01]  /*c740*/  R2UR UR19, R8 ;  /* 0x00000000081372ca */ /* 0x000fe200000e0000 */
[----:B------:R-:W-:Y:S01]  /*c750*/  UIADD3.X UR5, URZ, UR5, URZ, UP0, !UPT ;  /* 0x000000053f057290 */ /* 0x000fe200087fe43f */
[----:B------:R-:W-:Y:S01]  /*c760*/  IADD3 R5, R0, 0x1, RZ ;  /* 0x0000000100057810 */ /* 0x000fe20007ffe0ff */
[----:B------:R-:W-:Y:S01]  /*c770*/  UMOV UR9, 0x10000000 ;  /* 0x1000000000097882 */ /* 0x000fe20000000000 */
[----:B------:R-:W-:-:S02]  /*c780*/  UMOV UR18, URZ ;  /* 0x0000003f00127c82 */ /* 0x000fc40008000000 */
[----:B------:R-:W-:-:S03]  /*c790*/  ISETP.NE.AND P4, PT, R5, 0x5, PT ;  /* 0x000000050500780c */ /* 0x000fc60003f85270 */
[----:B------:R-:W-:Y:S01]  /*c7a0*/  UIADD3 UR17, UR17, 0x2c000, URZ ;  /* 0x0002c00011117890 */ /* 0x000fe2000fffe03f */
[----:B------:R-:W-:Y:S01]  /*c7b0*/  SEL R0, RZ, 0x1, P4 ;  /* 0x00000001ff007807 */ /* 0x000fe20002000000 */
[----:B------:R-:W-:Y:S02]  /*c7c0*/  UIADD3 UR16, UR16, 0x4000, URZ ;  /* 0x0000400010107890 */ /* 0x000fe4000fffe03f */
[----:B------:R-:W-:Y:S01]  /*c7d0*/  USHF.L.U32 UR19, UR19, 0x8, URZ ;  /* 0x0000000813137899 */ /* 0x000fe2000800063f */
[----:B------:R-:W-:Y:S02]  /*c7e0*/  LOP3.LUT R3, R3, R0, RZ, 0x3c, !PT ;  /* 0x0000000003037212 */ /* 0x000fe400078e3cff */
[----:B------:R-:W-:-:S06]  /*c7f0*/  SEL R0, R5, RZ, P4 ;  /* 0x000000ff05007207 */ /* 0x000fcc0002000000 */
[----:B------:R1:W-:Y:S02]  /*c800*/  UTMALDG.4D [UR16], [UR4], desc[UR8] ;  /* 0x00000810040075b4 */ /* 0x0003e40008019000 */
[----:B-1----:R-:W-:Y:S01]  /*c810*/  NOP ;  /* 0x0000000000007918 */ /* 0x002fe20000000000 */
.L_x_79:
[----:B------:R-:W-:Y:S05]  /*c820*/  BSYNC B1 ;  /* 0x0000000000017941 */ /* 0x000fea0003800000 */
.L_x_78:
[----:B------:R-:W-:Y:S01]  /*c830*/  ISETP.LT.OR P4, PT, R4, 0x4, !P3 ;  /* 0x000000040400780c */ /* 0x000fe20005f81670 */
[----:B------:R-:W-:-:S12]  /*c840*/  BSSY B1, `(.L_x_83) ;  /* 0x0000026000017945 */ /* 0x000fd80003800000 */
[----:B------:R-:W-:Y:S05]  /*c850*/  @P4 BRA `(.L_x_84) ;  /* 0x0000000000904947 */ /* 0x000fea0003800000 */
[----:B------:R-:W1:Y:S01]  /*c860*/  S2R R6, SR_CgaCtaId ;  /* 0x0000000000067919 */ /* 0x000e620000008800 */
[----:B------:R-:W-:Y:S02]  /*c870*/  MOV R5, 0x400 ;  /* 0x0000040000057802 */ /* 0x000fe40000000f00 */
[----:B------:R-:W-:Y:S02]  /*c880*/  SHF.L.U32 R7, R3, 0x1f, RZ ;  /* 0x0000001f03077819 */ /* 0x000fe400000006ff */
[----:B-1----:R-:W-:-:S04]  /*c890*/  LEA R5, R6, R5, 0x18 ;  /* 0x0000000506057211 */ /* 0x002fc800078ec0ff */
[----:B------:R-:W-:-:S04]  /*c8a0*/  LEA R6, R0, R5, 0x3 ;  /* 0x0000000500067211 */ /* 0x000fc800078e18ff */
[----:B------:R-:W1:Y:S02]  /*c8b0*/  SYNCS.PHASECHK.TRANS64.TRYWAIT P4, [R6+URZ+0x2c028], R7 ;  /* 0x02c02807060075a7 */ /* 0x000e64000808017f */
[----:B-1----:R-:W-:Y:S05]  /*c8c0*/  @!P4 BRA `(.L_x_85) ;  /* 0x000000040098c947 */ /* 0x002fea0003800000 */
.L_x_100:
[----:B-1----:R-:W-:-:S04]  /*c8d0*/  @P1 MOV R7, 0x8000 ;  /* 0x0000800000071802 */ /* 0x002fc80000000f00 */
[----:B------:R1:W-:Y:S02]  /*c8e0*/  @P1 SYNCS.ARRIVE.TRANS64 RZ, [R6+URZ+0x2c000], R7 ;  /* 0x02c0000706ff19a7 */ /* 0x0003e4000800003f */
[----:B-1----:R-:W-:-:S04]  /*c8f0*/  PRMT R7, R2, 0x9910, RZ ;  /* 0x0000991002077816 */ /* 0x002fc800000000ff */
[----:B------:R-:W-:-:S13]  /*c900*/  ISETP.NE.AND P4, PT, R7, 0x2, PT ;  /* 0x000000020700780c */ /* 0x000fda0003f85270 */
[----:B------:R-:W-:Y:S05]  /*c910*/  @P4 BRA `(.L_x_86) ;  /* 0x0000000000044947 */ /* 0x000fea0003800000 */
[----:B------:R-:W-:Y:S01]  /*c920*/  BPT.TRAP 0x1 ;  /* 0x000000040000795c */ /* 0x000fe20000300000 */
.L_x_86:
[----:B------:R-:W-:Y:S05]  /*c930*/  @P0 BRA `(.L_x_87) ;  /* 0x0000000000040947 */ /* 0x000fea0003800000 */
[----:B------:R-:W-:Y:S01]  /*c940*/  BPT.TRAP 0x1 ;  /* 0x000000040000795c */ /* 0x000fe20000300000 */
.L_x_87:
        /* <DEDUP_REMOVED lines=10> */
[----:B------:R-:W-:Y:S01]  /*c9f0*/  UMOV UR18, URZ ;  /* 0x0000003f00127c82 */ /* 0x000fe20008000000 */
[----:B------:R-:W-:-:S02]  /*ca00*/  IADD3 R8, R8, 0x1, RZ ;  /* 0x0000000108087810 */ /* 0x000fc40007ffe0ff */
[C---:B------:R-:W-:Y:S02]  /*ca10*/  ISETP.NE.AND P4, PT, R0.reuse, 0x5, PT ;  /* 0x000000050000780c */ /* 0x040fe40003f85270 */
[----:B------:R-:W-:Y:S02]  /*ca20*/  UIADD3 UR17, UR17, 0x2c000, URZ ;  /* 0x0002c00011117890 */ /* 0x000fe4000fffe03f */
[----:B------:R-:W-:Y:S01]  /*ca30*/  UIADD3 UR16, UR16, 0x4000, URZ ;  /* 0x0000400010107890 */ /* 0x000fe2000fffe03f */
[----:B------:R-:W-:Y:S01]  /*ca40*/  SEL R6, RZ, 0x1, P4 ;  /* 0x00000001ff067807 */ /* 0x000fe20002000000 */
[----:B------:R-:W-:Y:S01]  /*ca50*/  USHF.L.U32 UR19, UR19, 0x8, URZ ;  /* 0x0000000813137899 */ /* 0x000fe2000800063f */
[----:B------:R-:W-:Y:S02]  /*ca60*/  SEL R0, R0, RZ, P4 ;  /* 0x000000ff00007207 */ /* 0x000fe40002000000 */
[----:B------:R-:W-:-:S06]  /*ca70*/  LOP3.LUT R3, R3, R6, RZ, 0x3c, !PT ;  /* 0x0000000603037212 */ /* 0x000fcc00078e3cff */
[----:B------:R1:W-:Y:S02]  /*ca80*/  UTMALDG.4D [UR16], [UR4], desc[UR8] ;  /* 0x00000810040075b4 */ /* 0x0003e40008019000 */
[----:B-1----:R-:W-:Y:S01]  /*ca90*/  NOP ;  /* 0x0000000000007918 */ /* 0x002fe20000000000 */
.L_x_84:
[----:B------:R-:W-:Y:S05]  /*caa0*/  BSYNC B1 ;  /* 0x0000000000017941 */ /* 0x000fea0003800000 */
.L_x_83:
[C---:B------:R-:W-:Y:S02]  /*cab0*/  ISETP.GT.AND P4, PT, R4.reuse, 0x4, PT ;  /* 0x000000040400780c */ /* 0x040fe40003f84270 */
[----:B------:R-:W-:-:S11]  /*cac0*/  IADD3 R4, R4, -0x2, RZ ;  /* 0xfffffffe04047810 */ /* 0x000fd60007ffe0ff */
[----:B------:R-:W-:Y:S05]  /*cad0*/  @P4 BRA `(.L_x_88) ;  /* 0xfffffff800bc4947 */ /* 0x000fea000383ffff */
[----:B------:R-:W-:Y:S05]  /*cae0*/  BSYNC B0 ;  /* 0x0000000000007941 */ /* 0x000fea0003800000 */
.L_x_77:
[----:B------:R-:W-:Y:S05]  /*caf0*/  EXIT ;  /* 0x000000000000794d */ /* 0x000fea0003800000 */
.L_x_15:
[----:B--2---:R-:W-:-:S04]  /*cb00*/  MOV R3, UR6 ;  /* 0x0000000600037c02 */ /* 0x004fc80008000f00 */
[----:B------:R2:W3:Y:S03]  /*cb10*/  SYNCS.PHASECHK.TRANS64.TRYWAIT P1, [R3+URZ+0x2c050], R0 ;  /* 0x02c05000030075a7 */ /* 0x0004e6000802017f */
[----:B---3--:R-:W-:Y:S05]  /*cb20*/  @!P1 NANOSLEEP.SYNCS 0x989680 ;  /* 0x009896800000995d */ /* 0x008fea0003900000 */
[----:B------:R-:W3:Y:S02]  /*cb30*/  @!P1 SYNCS.PHASECHK.TRANS64 P1, [R3+URZ+0x2c050], R0 ;  /* 0x02c05000030095a7 */ /* 0x000ee4000802007f */
[----:B---3--:R-:W-:Y:S05]  /*cb40*/  @!P1 BRA `(.L_x_15) ;  /* 0xfffffffc00ec9947 */ /* 0x008fea000383ffff */
[----:B------:R-:W-:Y:S05]  /*cb50*/  BRA `(.L_x_89) ;  /* 0xffffff4000747947 */ /* 0x000fea000383ffff */
.L_x_17:
[----:B--2---:R-:W-:-:S04]  /*cb60*/  MOV R0, UR36 ;  /* 0x0000002400007c02 */ /* 0x004fc80008000f00 */
[----:B------:R2:W3:Y:S03]  /*cb70*/  SYNCS.PHASECHK.TRANS64.TRYWAIT P1, [R0+URZ+0x2c000], R5 ;  /* 0x02c00005000075a7 */ /* 0x0004e6000802017f */
[----:B---3--:R-:W-:Y:S05]  /*cb80*/  @!P1 NANOSLEEP.SYNCS 0x989680 ;  /* 0x009896800000995d */ /* 0x008fea0003900000 */
[----:B------:R-:W3:Y:S02]  /*cb90*/  @!P1 SYNCS.PHASECHK.TRANS64 P1, [R0+URZ+0x2c000], R5 ;  /* 0x02c00005000095a7 */ /* 0x000ee4000802007f */
[----:B---3--:R-:W-:Y:S05]  /*cba0*/  @!P1 BRA `(.L_x_17) ;  /* 0xfffffffc00ec9947 */ /* 0x008fea000383ffff */
[----:B------:R-:W-:Y:S05]  /*cbb0*/  BRA `(.L_x_90) ;  /* 0xffffff4000787947 */ /* 0x000fea000383ffff */
.L_x_18:
[----:B--2---:R-:W-:-:S04]  /*cbc0*/  MOV R3, UR10 ;  /* 0x0000000a00037c02 */ /* 0x004fc80008000f00 */
[----:B------:R2:W3:Y:S03]  /*cbd0*/  SYNCS.PHASECHK.TRANS64.TRYWAIT P1, [R3+URZ], R0 ;  /* 0x00000000030075a7 */ /* 0x0004e6000802017f */
[----:B---3--:R-:W-:Y:S05]  /*cbe0*/  @!P1 NANOSLEEP.SYNCS 0x989680 ;  /* 0x009896800000995d */ /* 0x008fea0003900000 */
[----:B------:R-:W3:Y:S02]  /*cbf0*/  @!P1 SYNCS.PHASECHK.TRANS64 P1, [R3+URZ], R0 ;  /* 0x00000000030095a7 */ /* 0x000ee4000802007f */
[----:B---3--:R-:W-:Y:S05]  /*cc00*/  @!P1 BRA `(.L_x_18) ;  /* 0xfffffffc00ec9947 */ /* 0x008fea000383ffff */
[----:B------:R-:W-:Y:S05]  /*cc10*/  BRA `(.L_x_91) ;  /* 0xffffff40007c7947 */ /* 0x000fea000383ffff */
.L_x_20:
[----:B-1----:R-:W-:-:S04]  /*cc20*/  MOV R6, UR36 ;  /* 0x0000002400067c02 */ /* 0x002fc80008000f00 */
[----:B------:R1:W2:Y:S03]  /*cc30*/  SYNCS.PHASECHK.TRANS64.TRYWAIT P1, [R6+URZ+0x2c008], R5 ;  /* 0x02c00805060075a7 */ /* 0x0002a6000802017f */
[----:B--2---:R-:W-:Y:S05]  /*cc40*/  @!P1 NANOSLEEP.SYNCS 0x989680 ;  /* 0x009896800000995d */ /* 0x004fea0003900000 */
[----:B------:R-:W2:Y:S02]  /*cc50*/  @!P1 SYNCS.PHASECHK.TRANS64 P1, [R6+URZ+0x2c008], R5 ;  /* 0x02c00805060095a7 */ /* 0x000ea4000802007f */
[----:B--2---:R-:W-:Y:S05]  /*cc60*/  @!P1 BRA `(.L_x_20) ;  /* 0xfffffffc00ec9947 */ /* 0x004fea000383ffff */
[----:B------:R-:W-:Y:S05]  /*cc70*/  BRA `(.L_x_92) ;  /* 0xffffff8800447947 */ /* 0x000fea000383ffff */
.L_x_25:
[----:B-1----:R-:W-:-:S04]  /*cc80*/  MOV R9, UR10 ;  /* 0x0000000a00097c02 */ /* 0x002fc80008000f00 */
[----:B------:R1:W2:Y:S03]  /*cc90*/  SYNCS.PHASECHK.TRANS64.TRYWAIT P2, [R9+URZ+0x2c000], R0 ;  /* 0x02c00000090075a7 */ /* 0x0002a6000804017f */
[----:B--2---:R-:W-:Y:S05]  /*cca0*/  @!P2 NANOSLEEP.SYNCS 0x989680 ;  /* 0x009896800000a95d */ /* 0x004fea0003900000 */
[----:B------:R-:W2:Y:S02]  /*ccb0*/  @!P2 SYNCS.PHASECHK.TRANS64 P2, [R9+URZ+0x2c000], R0 ;  /* 0x02c000000900a5a7 */ /* 0x000ea4000804007f */
[----:B--2---:R-:W-:Y:S05]  /*ccc0*/  @!P2 BRA `(.L_x_25) ;  /* 0xfffffffc00eca947 */ /* 0x004fea000383ffff */
[----:B------:R-:W-:Y:S05]  /*ccd0*/  BRA `(.L_x_93) ;  /* 0xffffff9000387947 */ /* 0x000fea000383ffff */
.L_x_29:
[----:B-1----:R-:W-:-:S04]  /*cce0*/  MOV R6, UR11 ;  /* 0x0000000b00067c02 */ /* 0x002fc80008000f00 */
[----:B------:R1:W2:Y:S03]  /*ccf0*/  SYNCS.PHASECHK.TRANS64.TRYWAIT P2, [R6+URZ+0x2c000], R13 ;  /* 0x02c0000d060075a7 */ /* 0x0002a6000804017f */
[----:B--2---:R-:W-:Y:S05]  /*cd00*/  @!P2 NANOSLEEP.SYNCS 0x989680 ;  /* 0x009896800000a95d */ /* 0x004fea0003900000 */
[----:B------:R-:W2:Y:S02]  /*cd10*/  @!P2 SYNCS.PHASECHK.TRANS64 P2, [R6+URZ+0x2c000], R13 ;  /* 0x02c0000d0600a5a7 */ /* 0x000ea4000804007f */
[----:B--2---:R-:W-:Y:S05]  /*cd20*/  @!P2 BRA `(.L_x_29) ;  /* 0xfffffffc00eca947 */ /* 0x004fea000383ffff */
[----:B------:R-:W-:Y:S05]  /*cd30*/  BRA `(.L_x_28) ;  /* 0xffffffd000a07947 */ /* 0x000fea000383ffff */
.L_x_45:
[----:B-1----:R-:W-:-:S04]  /*cd40*/  MOV R3, UR4 ;  /* 0x0000000400037c02 */ /* 0x002fc80008000f00 */
[----:B------:R1:W2:Y:S03]  /*cd50*/  SYNCS.PHASECHK.TRANS64.TRYWAIT P0, [R3+URZ+0x2c098], R0 ;  /* 0x02c09800030075a7 */ /* 0x0002a6000800017f */
[----:B--2---:R-:W-:Y:S05]  /*cd60*/  @!P0 NANOSLEEP.SYNCS 0x989680 ;  /* 0x009896800000895d */ /* 0x004fea0003900000 */
[----:B------:R-:W2:Y:S02]  /*cd70*/  @!P0 SYNCS.PHASECHK.TRANS64 P0, [R3+URZ+0x2c098], R0 ;  /* 0x02c09800030085a7 */ /* 0x000ea4000800007f */
[----:B--2---:R-:W-:Y:S05]  /*cd80*/  @!P0 BRA `(.L_x_45) ;  /* 0xfffffffc00ec8947 */ /* 0x004fea000383ffff */
[----:B------:R-:W-:Y:S05]  /*cd90*/  BRA `(.L_x_94) ;  /* 0xffffffdc00d07947 */ /* 0x000fea000383ffff */
.L_x_59:
[----:B--2---:R2:W4:Y:S02]  /*cda0*/  SYNCS.PHASECHK.TRANS64.TRYWAIT P0, [R3+URZ+0x2c060], R2 ;  /* 0x02c06002030075a7 */ /* 0x004524000800017f */
[----:B----4-:R-:W-:Y:S05]  /*cdb0*/  @!P0 NANOSLEEP.SYNCS 0x989680 ;  /* 0x009896800000895d */ /* 0x010fea0003900000 */
[----:B------:R-:W4:Y:S02]  /*cdc0*/  @!P0 SYNCS.PHASECHK.TRANS64 P0, [R3+URZ+0x2c060], R2 ;  /* 0x02c06002030085a7 */ /* 0x000f24000800007f */
[----:B----4-:R-:W-:Y:S05]  /*cdd0*/  @!P0 BRA `(.L_x_59) ;  /* 0xfffffffc00f08947 */ /* 0x010fea000383ffff */
[----:B------:R-:W-:Y:S05]  /*cde0*/  BRA `(.L_x_95) ;  /* 0xffffffec008c7947 */ /* 0x000fea000383ffff */
.L_x_64:
[----:B-1----:R1:W2:Y:S02]  /*cdf0*/  SYNCS.PHASECHK.TRANS64.TRYWAIT P0, [R5+URZ+0x2c028], R0 ;  /* 0x02c02800050075a7 */ /* 0x0022a4000800017f */
[----:B--2---:R-:W-:Y:S05]  /*ce00*/  @!P0 NANOSLEEP.SYNCS 0x989680 ;  /* 0x009896800000895d */ /* 0x004fea0003900000 */
[----:B------:R-:W2:Y:S02]  /*ce10*/  @!P0 SYNCS.PHASECHK.TRANS64 P0, [R5+URZ+0x2c028], R0 ;  /* 0x02c02800050085a7 */ /* 0x000ea4000800007f */
[----:B--2---:R-:W-:Y:S05]  /*ce20*/  @!P0 BRA `(.L_x_64) ;  /* 0xfffffffc00f08947 */ /* 0x004fea000383ffff */
[----:B------:R-:W-:Y:S05]  /*ce30*/  BRA `(.L_x_96) ;  /* 0xfffffff000107947 */ /* 0x000fea000383ffff */
.L_x_69:
[----:B-1----:R1:W2:Y:S02]  /*ce40*/  SYNCS.PHASECHK.TRANS64.TRYWAIT P0, [R4+URZ+0x2c060], R5 ;  /* 0x02c06005040075a7 */ /* 0x0022a4000800017f */
[----:B--2---:R-:W-:Y:S05]  /*ce50*/  @!P0 NANOSLEEP.SYNCS 0x989680 ;  /* 0x009896800000895d */ /* 0x004fea0003900000 */
[----:B------:R-:W2:Y:S02]  /*ce60*/  @!P0 SYNCS.PHASECHK.TRANS64 P0, [R4+URZ+0x2c060], R5 ;  /* 0x02c06005040085a7 */ /* 0x000ea4000800007f */
[----:B--2---:R-:W-:Y:S05]  /*ce70*/  @!P0 BRA `(.L_x_69) ;  /* 0xfffffffc00f08947 */ /* 0x004fea000383ffff */
[----:B------:R-:W-:Y:S05]  /*ce80*/  BRA `(.L_x_97) ;  /* 0xfffffff0008c7947 */ /* 0x000fea000383ffff */
.L_x_74:
[----:B-1----:R1:W2:Y:S02]  /*ce90*/  SYNCS.PHASECHK.TRANS64.TRYWAIT P0, [R3+URZ+0x2c028], R4 ;  /* 0x02c02804030075a7 */ /* 0x0022a4000800017f */
[----:B--2---:R-:W-:Y:S05]  /*cea0*/  @!P0 NANOSLEEP.SYNCS 0x989680 ;  /* 0x009896800000895d */ /* 0x004fea0003900000 */
[----:B------:R-:W2:Y:S02]  /*ceb0*/  @!P0 SYNCS.PHASECHK.TRANS64 P0, [R3+URZ+0x2c028], R4 ;  /* 0x02c02804030085a7 */ /* 0x000ea4000800007f */
[----:B--2---:R-:W-:Y:S05]  /*cec0*/  @!P0 BRA `(.L_x_74) ;  /* 0xfffffffc00f08947 */ /* 0x004fea000383ffff */
[----:B------:R-:W-:Y:S05]  /*ced0*/  BRA `(.L_x_98) ;  /* 0xfffffff400147947 */ /* 0x000fea000383ffff */
.L_x_80:
[----:B-1----:R1:W2:Y:S02]  /*cee0*/  SYNCS.PHASECHK.TRANS64.TRYWAIT P4, [R6+URZ+0x2c028], R5 ;  /* 0x02c02805060075a7 */ /* 0x0022a4000808017f */
[----:B--2---:R-:W-:Y:S05]  /*cef0*/  @!P4 NANOSLEEP.SYNCS 0x989680 ;  /* 0x009896800000c95d */ /* 0x004fea0003900000 */
[----:B------:R-:W2:Y:S02]  /*cf00*/  @!P4 SYNCS.PHASECHK.TRANS64 P4, [R6+URZ+0x2c028], R5 ;  /* 0x02c028050600c5a7 */ /* 0x000ea4000808007f */
[----:B--2---:R-:W-:Y:S05]  /*cf10*/  @!P4 BRA `(.L_x_80) ;  /* 0xfffffffc00f0c947 */ /* 0x004fea000383ffff */
[----:B------:R-:W-:Y:S05]  /*cf20*/  BRA `(.L_x_99) ;  /* 0xfffffff400cc7947 */ /* 0x000fea000383ffff */
.L_x_85:
[----:B-1----:R1:W2:Y:S02]  /*cf30*/  SYNCS.PHASECHK.TRANS64.TRYWAIT P4, [R6+URZ+0x2c028], R7 ;  /* 0x02c02807060075a7 */ /* 0x0022a4000808017f */
[----:B--2---:R-:W-:Y:S05]  /*cf40*/  @!P4 NANOSLEEP.SYNCS 0x989680 ;  /* 0x009896800000c95d */ /* 0x004fea0003900000 */
[----:B------:R-:W2:Y:S02]  /*cf50*/  @!P4 SYNCS.PHASECHK.TRANS64 P4, [R6+URZ+0x2c028], R7 ;  /* 0x02c028070600c5a7 */ /* 0x000ea4000808007f */
[----:B--2---:R-:W-:Y:S05]  /*cf60*/  @!P4 BRA `(.L_x_85) ;  /* 0xfffffffc00f0c947 */ /* 0x004fea000383ffff */
[----:B------:R-:W-:Y:S05]  /*cf70*/  BRA `(.L_x_100) ;  /* 0xfffffff800547947 */ /* 0x000fea000383ffff */
        .weak           $__internal_0_$__cuda_sm20_rcp_rn_f32_slowpath
        .type           $__internal_0_$__cuda_sm20_rcp_rn_f32_slowpath,@function
        .size           $__internal_0_$__cuda_sm20_rcp_rn_f32_slowpath,(.L_x_106 - $__internal_0_$__cuda_sm20_rcp_rn_f32_slowpath)
$__internal_0_$__cuda_sm20_rcp_rn_f32_slowpath:
[----:B------:R-:W-:Y:S01]  /*cf80*/  SHF.L.U32 R2, R3, 0x1, RZ ;  /* 0x0000000103027819 */ /* 0x000fe200000006ff */
[----:B------:R-:W-:Y:S03]  /*cf90*/  BSSY B2, `(.L_x_101) ;  /* 0x0000030000027945 */ /* 0x000fe60003800000 */
[----:B------:R-:W-:-:S04]  /*cfa0*/  SHF.R.U32.HI R16, RZ, 0x18, R2 ;  /* 0x00000018ff107819 */ /* 0x000fc80000011602 */
[----:B------:R-:W-:-:S13]  /*cfb0*/  ISETP.NE.U32.AND P0, PT, R16, RZ, PT ;  /* 0x000000ff1000720c */ /* 0x000fda0003f05070 */
[----:B------:R-:W-:Y:S05]  /*cfc0*/  @P0 BRA `(.L_x_102) ;  /* 0x0000000000280947 */ /* 0x000fea0003800000 */
[----:B------:R-:W-:-:S04]  /*cfd0*/  SHF.L.U32 R2, R3, 0x1, RZ ;  /* 0x0000000103027819 */ /* 0x000fc800000006ff */
[----:B------:R-:W-:-:S13]  /*cfe0*/  ISETP.NE.AND P0, PT, R2, RZ, PT ;  /* 0x000000ff0200720c */ /* 0x000fda0003f05270 */
[----:B------:R-:W-:Y:S01]  /*cff0*/  @P0 FFMA R10, R3, 1.84467440737095516160e+19, RZ ;  /* 0x5f800000030a0823 */ /* 0x000fe200000000ff */
[----:B------:R-:W-:Y:S08]  /*d000*/  @!P0 MUFU.RCP R6, R3 ;  /* 0x0000000300068308 */ /* 0x000ff00000001000 */
[----:B------:R-:W1:Y:S02]  /*d010*/  @P0 MUFU.RCP R13, R10 ;  /* 0x0000000a000d0308 */ /* 0x000e640000001000 */
[----:B-1----:R-:W-:-:S04]  /*d020*/  @P0 FFMA R2, R10, R13, -1 ;  /* 0xbf8000000a020423 */ /* 0x002fc8000000000d */
[----:B------:R-:W-:-:S04]  /*d030*/  @P0 FADD.FTZ R2, -R2, -RZ ;  /* 0x800000ff02020221 */ /* 0x000fc80000010100 */
[----:B------:R-:W-:-:S04]  /*d040*/  @P0 FFMA R2, R13, R2, R13 ;  /* 0x000000020d020223 */ /* 0x000fc8000000000d */
[----:B------:R-:W-:Y:S01]  /*d050*/  @P0 FFMA R6, R2, 1.84467440737095516160e+19, RZ ;  /* 0x5f80000002060823 */ /* 0x000fe200000000ff */
[----:B------:R-:W-:Y:S06]  /*d060*/  BRA `(.L_x_103) ;  /* 0x0000000000887947 */ /* 0x000fec0003800000 */
.L_x_102:
[----:B------:R-:W-:-:S04]  /*d070*/  IADD3 R18, R16, -0xfd, RZ ;  /* 0xffffff0310127810 */ /* 0x000fc80007ffe0ff */
[----:B------:R-:W-:-:S13]  /*d080*/  ISETP.GT.U32.AND P0, PT, R18, 0x1, PT ;  /* 0x000000011200780c */ /* 0x000fda0003f04070 */
[----:B------:R-:W-:Y:S05]  /*d090*/  @P0 BRA `(.L_x_104) ;  /* 0x0000000000780947 */ /* 0x000fea0003800000 */
[----:B------:R-:W-:Y:S02]  /*d0a0*/  LOP3.LUT R2, R3, 0x7fffff, RZ, 0xc0, !PT ;  /* 0x007fffff03027812 */ /* 0x000fe400078ec0ff */
[----:B------:R-:W-:Y:S02]  /*d0b0*/  MOV R15, 0x3 ;  /* 0x00000003000f7802 */ /* 0x000fe40000000f00 */
[----:B------:R-:W-:Y:S02]  /*d0c0*/  LOP3.LUT R2, R2, 0x3f800000, RZ, 0xfc, !PT ;  /* 0x3f80000002027812 */ /* 0x000fe400078efcff */
[----:B------:R-:W-:Y:S02]  /*d0d0*/  SHF.L.U32 R15, R15, R18, RZ ;  /* 0x000000120f0f7219 */ /* 0x000fe400000006ff */
[----:B------:R-:W1:Y:S02]  /*d0e0*/  MUFU.RCP R13, R2 ;  /* 0x00000002000d7308 */ /* 0x000e640000001000 */
[----:B-1----:R-:W-:-:S04]  /*d0f0*/  FFMA R6, R2, R13, -1 ;  /* 0xbf80000002067423 */ /* 0x002fc8000000000d */
[----:B------:R-:W-:-:S04]  /*d100*/  FADD.FTZ R6, -R6, -RZ ;  /* 0x800000ff06067221 */ /* 0x000fc80000010100 */
[CCC-:B------:R-:W-:Y:S01]  /*d110*/  FFMA.RM R10, R13.reuse, R6.reuse, R13.reuse ;  /* 0x000000060d0a7223 */ /* 0x1c0fe2000000400d */
[----:B------:R-:W-:-:S04]  /*d120*/  FFMA.RP R13, R13, R6, R13 ;  /* 0x000000060d0d7223 */ /* 0x000fc8000000800d */
[C---:B------:R-:W-:Y:S02]  /*d130*/  LOP3.LUT R6, R10.reuse, 0x7fffff, RZ, 0xc0, !PT ;  /* 0x007fffff0a067812 */ /* 0x040fe400078ec0ff */
[----:B------:R-:W-:Y:S02]  /*d140*/  FSETP.NEU.FTZ.AND P0, PT, R10, R13, PT ;  /* 0x0000000d0a00720b */ /* 0x000fe40003f1d000 */
[----:B------:R-:W-:Y:S02]  /*d150*/  LOP3.LUT R6, R6, 0x800000, RZ, 0xfc, !PT ;  /* 0x0080000006067812 */ /* 0x000fe400078efcff */
[----:B------:R-:W-:Y:S02]  /*d160*/  SEL R10, RZ, 0xffffffff, !P0 ;  /* 0xffffffffff0a7807 */ /* 0x000fe40004000000 */
[----:B------:R-:W-:Y:S02]  /*d170*/  LOP3.LUT R15, R15, R6, RZ, 0xc0, !PT ;  /* 0x000000060f0f7212 */ /* 0x000fe400078ec0ff */
[----:B------:R-:W-:-:S02]  /*d180*/  IADD3 R13, -R10, RZ, RZ ;  /* 0x000000ff0a0d7210 */ /* 0x000fc40007ffe1ff */
[-C--:B------:R-:W-:Y:S02]  /*d190*/  SHF.R.U32.HI R15, RZ, R18.reuse, R15 ;  /* 0x00000012ff0f7219 */ /* 0x080fe4000001160f */
[----:B------:R-:W-:Y:S02]  /*d1a0*/  LOP3.LUT P1, RZ, R13, R18, R6, 0xf8, !PT ;  /* 0x000000120dff7212 */ /* 0x000fe4000782f806 */
[C---:B------:R-:W-:Y:S02]  /*d1b0*/  LOP3.LUT P0, RZ, R15.reuse, 0x1, RZ, 0xc0, !PT ;  /* 0x000000010fff7812 */ /* 0x040fe4000780c0ff */
[----:B------:R-:W-:Y:S02]  /*d1c0*/  LOP3.LUT P2, RZ, R15, 0x2, RZ, 0xc0, !PT ;  /* 0x000000020fff7812 */ /* 0x000fe4000784c0ff */
[----:B------:R-:W-:Y:S02]  /*d1d0*/  IADD3 R13, R16, -0xfc, RZ ;  /* 0xffffff04100d7810 */ /* 0x000fe40007ffe0ff */
[----:B------:R-:W-:-:S02]  /*d1e0*/  PLOP3.LUT P0, PT, P0, P1, P2, 0xe0, 0x0 ;  /* 0x000000000000781c */ /* 0x000fc40000703c20 */
[----:B------:R-:W-:Y:S02]  /*d1f0*/  LOP3.LUT P1, RZ, R3, 0x7fffff, RZ, 0xc0, !PT ;  /* 0x007fffff03ff7812 */ /* 0x000fe4000782c0ff */
[----:B------:R-:W-:Y:S02]  /*d200*/  SEL R2, RZ, 0x1, !P0 ;  /* 0x00000001ff027807 */ /* 0x000fe40004000000 */
[----:B------:R-:W-:Y:S02]  /*d210*/  SHF.R.U32.HI R6, RZ, R13, R6 ;  /* 0x0000000dff067219 */ /* 0x000fe40000011606 */
[----:B------:R-:W-:-:S04]  /*d220*/  IADD3 R2, -R2, RZ, RZ ;  /* 0x000000ff02027210 */ /* 0x000fc80007ffe1ff */
[----:B------:R-:W-:-:S13]  /*d230*/  ISETP.GE.AND P0, PT, R2, RZ, PT ;  /* 0x000000ff0200720c */ /* 0x000fda0003f06270 */
[----:B------:R-:W-:-:S04]  /*d240*/  @!P0 IADD3 R6, R6, 0x1, RZ ;  /* 0x0000000106068810 */ /* 0x000fc80007ffe0ff */
[----:B------:R-:W-:-:S04]  /*d250*/  @!P1 SHF.L.U32 R6, R6, 0x1, RZ ;  /* 0x0000000106069819 */ /* 0x000fc800000006ff */
[----:B------:R-:W-:Y:S01]  /*d260*/  LOP3.LUT R6, R6, 0x80000000, R3, 0xf8, !PT ;  /* 0x8000000006067812 */ /* 0x000fe200078ef803 */
[----:B------:R-:W-:Y:S06]  /*d270*/  BRA `(.L_x_103) ;  /* 0x0000000000047947 */ /* 0x000fec0003800000 */
.L_x_104:
[----:B------:R1:W2:Y:S02]  /*d280*/  MUFU.RCP R6, R3 ;  /* 0x0000000300067308 */ /* 0x0002a40000001000 */
.L_x_103:
[----:B------:R-:W-:Y:S05]  /*d290*/  BSYNC B2 ;  /* 0x0000000000027941 */ /* 0x000fea0003800000 */
.L_x_101:
[----:B------:R-:W-:Y:S02]  /*d2a0*/  MOV R2, R12 ;  /* 0x0000000c00027202 */ /* 0x000fe40000000f00 */
[----:B-1----:R-:W-:-:S04]  /*d2b0*/  MOV R3, 0x0 ;  /* 0x0000000000037802 */ /* 0x002fc80000000f00 */
[----:B--2---:R-:W-:Y:S05]  /*d2c0*/  RET.REL.NODEC R2 `(_ZN7cutlass13device_kernelINS_4fmha6kernel28FmhaKernelTmaWarpSpecializedINS1_10collective30FmhaMainloopTmaWarpSpecializedINS_10bfloat16_tEffN4cute5tupleIJNS7_1CILi128EEENS9_ILi256EEENS9_ILi64EEEEEENS8_IJiNS9_ILi1EEENS8_IJiiEEEEEESG_SG_NS4_13DefaultFusionEJEEENS4_15FmhaFwdEpilogueIS6_fNS8_IJSC_SC_SB_EEEEENS2_23IndividualTileSchedulerEJEEEEEvNT_6ParamsE) ;  /* 0xffffff2c024c7950 */ /* 0x004fea0003c3ffff */
.L_x_105:
[----:B------:R-:W-:-:S00]  /*d2d0*/  BRA `(.L_x_105) ;  /* 0xfffffffc00fc7947 */ /* 0x000fc0000383ffff */
[----:B------:R-:W-:-:S00]  /*d2e0*/  NOP ;  /* 0x0000000000007918 */ /* 0x000fc00000000000 */
        /* <DEDUP_REMOVED lines=9> */
.L_x_106:


//--------------------- .nv.global.init           --------------------------
	.section	.nv.global.init,"aw",@progbits
.nv.global.init:
	.type		$str$24,@object
	.size		$str$24,($str$25 - $str$24)
$str$24:
        /*0000*/ 	.byte	0x28, 0x61, 0x64, 0x64, 0x72, 0x65, 0x73, 0x73, 0x20, 0x26, 0x20, 0x6d, 0x61, 0x73, 0x6b, 0x29
        /*0010*/ 	.byte	0x20, 0x3d, 0x3d, 0x20, 0x30, 0x00
	.type		$str$25,@object
	.size		$str$25,(__unnamed_1 - $str$25)
$str$25:
        /*0016*/ 	.byte	0x2f, 0x74, 0x6d, 0x70, 0x2f, 0x63, 0x75, 0x74, 0x6c, 0x61, 0x73, 0x73, 0x5f, 0x73, 0x77, 0x65
        /*0026*/ 	.byte	0x65, 0x70, 0x5f, 0x73, 0x72, 0x63, 0x2f, 0x69, 0x6e, 0x63, 0x6c, 0x75, 0x64, 0x65, 0x2f, 0x63
        /*0036*/ 	.byte	0x75, 0x74, 0x65, 0x2f, 0x70, 0x6f, 0x69, 0x6e, 0x74, 0x65, 0x72, 0x5f, 0x66, 0x6c, 0x61, 0x67
        /*0046*/ 	.byte	0x67, 0x65, 0x64, 0x2e, 0x68, 0x70, 0x70, 0x00
	.type		__unnamed_1,@object
	.size		__unnamed_1,(.L_0 - __unnamed_1)
__unnamed_1:
        /*004e*/ 	.byte	0x61, 0x75, 0x74, 0x6f, 0x20, 0x63, 0x75, 0x74, 0x65, 0x3a, 0x3a, 0x61, 0x73, 0x5f, 0x70, 0x6f
        /* <DEDUP_REMOVED lines=27> */
        /*020e*/ 	.byte	0x32, 0x30, 0x34, 0x38, 0x3e, 0x3e, 0x3e, 0x3e, 0x3e, 0x5d, 0x00
.L_0:


//--------------------- .nv.shared._ZN7cutlass13device_kernelINS_4fmha6kernel28FmhaKernelTmaWarpSpecializedINS1_10collective30FmhaMainloopTmaWarpSpecializedINS_10bfloat16_tEffN4cute5tupleIJNS7_1CILi128EEENS9_ILi256EEENS9_ILi64EEEEEENS8_IJiNS9_ILi1EEENS8_IJiiEEEEEESG_SG_NS4_13DefaultFusionEJEEENS4_15FmhaFwdEpilogueIS6_fNS8_IJSC_SC_SB_EEEEENS2_23IndividualTileSchedulerEJEEEEEvNT_6ParamsE --------------------------
	.section	.nv.shared._ZN7cutlass13device_kernelINS_4fmha6kernel28FmhaKernelTmaWarpSpecializedINS1_10collective30FmhaMainloopTmaWarpSpecializedINS_10bfloat16_tEffN4cute5tupleIJNS7_1CILi128EEENS9_ILi256EEENS9_ILi64EEEEEENS8_IJiNS9_ILi1EEENS8_IJiiEEEEEESG_SG_NS4_13DefaultFusionEJEEENS4_15FmhaFwdEpilogueIS6_fNS8_IJSC_SC_SB_EEEEENS2_23IndividualTileSchedulerEJEEEEEvNT_6ParamsE,"aw",@nobits
	.sectionflags	@""
	.align	16
	.zero		1024


//--------------------- .nv.shared.reserved.0     --------------------------
	.section	.nv.shared.reserved.0,"aw",@nobits
	.weak		__nv_reservedSMEM_offset_0_alias
	.size		__nv_reservedSMEM_offset_0_alias, 0, 0
	.other		__nv_reservedSMEM_offset_0_alias,@"STO_CUDA_RESERVED_SHARED STV_DEFAULT"
__nv_reservedSMEM_offset_0_alias:
	.zero		0


//--------------------- .nv.global                --------------------------
	.section	.nv.global,"aw",@nobits
.nv.global:
	.type		_ZN39_INTERNAL_6c4a8633_4_k_cu_36371390_27884cute1_E,@object
	.size		_ZN39_INTERNAL_6c4a8633_4_k_cu_36371390_27884cute1_E,(_ZN39_INTERNAL_6c4a8633_4_k_cu_36371390_27884cuda3std3__45__cpo6cbeginE - _ZN39_INTERNAL_6c4a8633_4_k_cu_36371390_27884cute1_E)
_ZN39_INTERNAL_6c4a8633_4_k_cu_36371390_27884cute1_E:
	.zero		1
	.type		_ZN39_INTERNAL_6c4a8633_4_k_cu_36371390_27884cuda3std3__45__cpo6cbeginE,@object
	.size		_ZN39_INTERNAL_6c4a8633_4_k_cu_36371390_27884cuda3std3__45__cpo6cbeginE,(_ZN39_INTERNAL_6c4a8633_4_k_cu_36371390_27884cuda3std3__48in_placeE - _ZN39_INTERNAL_6c4a8633_4_k_cu_36371390_27884cuda3std3__45__cpo6cbeginE)
_ZN39_INTERNAL_6c4a8633_4_k_cu_36371390_27884cuda3std3__45__cpo6cbeginE:
	.zero		1
	.type		_ZN39_INTERNAL_6c4a8633_4_k_cu_36371390_27884cuda3std3__48in_placeE,@object
	.size		_ZN39_INTERNAL_6c4a8633_4_k_cu_36371390_27884cuda3std3__48in_placeE,(_ZN39_INTERNAL_6c4a8633_4_k_cu_36371390_27884cuda3std6ranges3__45__cpo9iter_moveE - _ZN39_INTERNAL_6c4a8633_4_k_cu_36371390_27884cuda3std3__48in_placeE)
_ZN39_INTERNAL_6c4a8633_4_k_cu_36371390_27884cuda3std3__48in_placeE:
	.zero		1
	.type		_ZN39_INTERNAL_6c4a8633_4_k_cu_36371390_27884cuda3std6ranges3__45__cpo9iter_moveE,@object
	.size		_ZN39_INTERNAL_6c4a8633_4_k_cu_36371390_27884cuda3std6ranges3__45__cpo9iter_moveE,(_ZN39_INTERNAL_6c4a8633_4_k_cu_36371390_27884cuda3std3__45__cpo5beginE - _ZN39_INTERNAL_6c4a8633_4_k_cu_36371390_27884cuda3std6ranges3__45__cpo9iter_moveE)
_ZN39_INTERNAL_6c4a8633_4_k_cu_36371390_27884cuda3std6ranges3__45__cpo9iter_moveE:
	.zero		1
	.type		_ZN39_INTERNAL_6c4a8633_4_k_cu_36371390_27884cuda3std3__45__cpo5beginE,@object
	.size		_ZN39_INTERNAL_6c4a8633_4_k_cu_36371390_27884cuda3std3__45__cpo5beginE,(_ZN39_INTERNAL_6c4a8633_4_k_cu_36371390_27884cuda3std3__441_GLOBAL__N__6c4a8633_4_k_cu_36371390_27886ignoreE - _ZN39_INTERNAL_6c4a8633_4_k_cu_36371390_27884cuda3std3__45__cpo5beginE)
_ZN39_INTERNAL_6c4a8633_4_k_cu_36371390_27884cuda3std3__45__cpo5beginE:
	.zero		1
	.type		_ZN39_INTERNAL_6c4a8633_4_k_cu_36371390_27884cuda3std3__441_GLOBAL__N__6c4a8633_4_k_cu_36371390_27886ignoreE,@object
	.size		_ZN39_INTERNAL_6c4a8633_4_k_cu_36371390_27884cuda3std3__441_GLOBAL__N__6c4a8633_4_k_cu_36371390_27886ignoreE,(_ZN39_INTERNAL_6c4a8633_4_k_cu_36371390_27884cute7productE - _ZN39_INTERNAL_6c4a8633_4_k_cu_36371390_27884cuda3std3__441_GLOBAL__N__6c4a8633_4_k_cu_36371390_27886ignoreE)
_ZN39_INTERNAL_6c4a8633_4_k_cu_36371390_27884cuda3std3__441_GLOBAL__N__6c4a8633_4_k_cu_36371390_27886ignoreE:
	.zero		1
	.type		_ZN39_INTERNAL_6c4a8633_4_k_cu_36371390_27884cute7productE,@object
	.size		_ZN39_INTERNAL_6c4a8633_4_k_cu_36371390_27884cute7productE,(_ZN39_INTERNAL_6c4a8633_4_k_cu_36371390_27884cuda3std3__45__cpo3endE - _ZN39_INTERNAL_6c4a8633_4_k_cu_36371390_27884cute7productE)
_ZN39_INTERNAL_6c4a8633_4_k_cu_36371390_27884cute7productE:
	.zero		1
	.type		_ZN39_INTERNAL_6c4a8633_4_k_cu_36371390_27884cuda3std3__45__cpo3endE,@object
	.size		_ZN39_INTERNAL_6c4a8633_4_k_cu_36371390_27884cuda3std3__45__cpo3endE,(_ZN39_INTERNAL_6c4a8633_4_k_cu_36371390_27884cuda3std3__419piecewise_constructE - _ZN39_INTERNAL_6c4a8633_4_k_cu_36371390_27884cuda3std3__45__cpo3endE)
_ZN39_INTERNAL_6c4a8633_4_k_cu_36371390_27884cuda3std3__45__cpo3endE:
	.zero		1
	.type		_ZN39_INTERNAL_6c4a8633_4_k_cu_36371390_27884cuda3std3__419piecewise_constructE,@object
	.size		_ZN39_INTERNAL_6c4a8633_4_k_cu_36371390_27884cuda3std3__419piecewise_constructE,(_ZN39_INTERNAL_6c4a8633_4_k_cu_36371390_27884cuda3std3__45__cpo4cendE - _ZN39_INTERNAL_6c4a8633_4_k_cu_36371390_27884cuda3std3__419piecewise_constructE)
_ZN39_INTERNAL_6c4a8633_4_k_cu_36371390_27884cuda3std3__419piecewise_constructE:
	.zero		1
	.type		_ZN39_INTERNAL_6c4a8633_4_k_cu_36371390_27884cuda3std3__45__cpo4cendE,@object
	.size		_ZN39_INTERNAL_6c4a8633_4_k_cu_36371390_27884cuda3std3__45__cpo4cendE,(_ZN39_INTERNAL_6c4a8633_4_k_cu_36371390_27884cuda3std6ranges3__45__cpo4swapE - _ZN39_INTERNAL_6c4a8633_4_k_cu_36371390_27884cuda3std3__45__cpo4cendE)
_ZN39_INTERNAL_6c4a8633_4_k_cu_36371390_27884cuda3std3__45__cpo4cendE:
	.zero		1
	.type		_ZN39_INTERNAL_6c4a8633_4_k_cu_36371390_27884cuda3std6ranges3__45__cpo4swapE,@object
	.size		_ZN39_INTERNAL_6c4a8633_4_k_cu_36371390_27884cuda3std6ranges3__45__cpo4swapE,(.L_8 - _ZN39_INTERNAL_6c4a8633_4_k_cu_36371390_27884cuda3std6ranges3__45__cpo4swapE)
_ZN39_INTERNAL_6c4a8633_4_k_cu_36371390_27884cuda3std6ranges3__45__cpo4swapE:
	.zero		1
.L_8:


//--------------------- .nv.constant0._ZN7cutlass13device_kernelINS_4fmha6kernel28FmhaKernelTmaWarpSpecializedINS1_10collective30FmhaMainloopTmaWarpSpecializedINS_10bfloat16_tEffN4cute5tupleIJNS7_1CILi128EEENS9_ILi256EEENS9_ILi64EEEEEENS8_IJiNS9_ILi1EEENS8_IJiiEEEEEESG_SG_NS4_13DefaultFusionEJEEENS4_15FmhaFwdEpilogueIS6_fNS8_IJSC_SC_SB_EEEEENS2_23IndividualTileSchedulerEJEEEEEvNT_6ParamsE --------------------------
	.section	.nv.constant0._ZN7cutlass13device_kernelINS_4fmha6kernel28FmhaKernelTmaWarpSpecializedINS1_10collective30FmhaMainloopTmaWarpSpecializedINS_10bfloat16_tEffN4cute5tupleIJNS7_1CILi128EEENS9_ILi256EEENS9_ILi64EEEEEENS8_IJiNS9_ILi1EEENS8_IJiiEEEEEESG_SG_NS4_13DefaultFusionEJEEENS4_15FmhaFwdEpilogueIS6_fNS8_IJSC_SC_SB_EEEEENS2_23IndividualTileSchedulerEJEEEEEvNT_6ParamsE,"a",@progbits
	.sectionflags	@""
	.align	4
.nv.constant0._ZN7cutlass13device_kernelINS_4fmha6kernel28FmhaKernelTmaWarpSpecializedINS1_10collective30FmhaMainloopTmaWarpSpecializedINS_10bfloat16_tEffN4cute5tupleIJNS7_1CILi128EEENS9_ILi256EEENS9_ILi64EEEEEENS8_IJiNS9_ILi1EEENS8_IJiiEEEEEESG_SG_NS4_13DefaultFusionEJEEENS4_15FmhaFwdEpilogueIS6_fNS8_IJSC_SC_SB_EEEEENS2_23IndividualTileSchedulerEJEEEEEvNT_6ParamsE:
	.zero		2688


//--------------------- SYMBOLS --------------------------

	.type		.nv.reservedSmem.offset0,@object
	.size		.nv.reservedSmem.offset0,0x4
	.type		__assertfail,@function
